//
// Generated by NVIDIA NVVM Compiler
//
// Compiler Build ID: CL-36424714
// Cuda compilation tools, release 13.0, V13.0.88
// Based on NVVM 20.0.0
//

.version 9.0
.target sm_100
.address_size 64

	// .globl	_Z7computefffffffffffffff
.extern .func  (.param .b32 func_retval0) vprintf
(
	.param .b64 vprintf_param_0,
	.param .b64 vprintf_param_1
)
;
.global .align 1 .b8 $str[7] = {37, 46, 49, 55, 103, 10};

.visible .entry _Z7computefffffffffffffff(
	.param .f32 _Z7computefffffffffffffff_param_0,
	.param .f32 _Z7computefffffffffffffff_param_1,
	.param .f32 _Z7computefffffffffffffff_param_2,
	.param .f32 _Z7computefffffffffffffff_param_3,
	.param .f32 _Z7computefffffffffffffff_param_4,
	.param .f32 _Z7computefffffffffffffff_param_5,
	.param .f32 _Z7computefffffffffffffff_param_6,
	.param .f32 _Z7computefffffffffffffff_param_7,
	.param .f32 _Z7computefffffffffffffff_param_8,
	.param .f32 _Z7computefffffffffffffff_param_9,
	.param .f32 _Z7computefffffffffffffff_param_10,
	.param .f32 _Z7computefffffffffffffff_param_11,
	.param .f32 _Z7computefffffffffffffff_param_12,
	.param .f32 _Z7computefffffffffffffff_param_13,
	.param .f32 _Z7computefffffffffffffff_param_14
)
{
	.local .align 8 .b8 	__local_depot0[8];
	.reg .b64 	%SP;
	.reg .b64 	%SPL;
	.reg .pred 	%p<34>;
	.reg .b32 	%r<23>;
	.reg .b32 	%f<209>;
	.reg .b64 	%rd<5>;
	.reg .b64 	%fd<2>;

	mov.u64 	%SPL, __local_depot0;
	cvta.local.u64 	%SP, %SPL;
	ld.param.f32 	%f208, [_Z7computefffffffffffffff_param_0];
	ld.param.f32 	%f26, [_Z7computefffffffffffffff_param_1];
	ld.param.f32 	%f27, [_Z7computefffffffffffffff_param_2];
	ld.param.f32 	%f28, [_Z7computefffffffffffffff_param_3];
	ld.param.f32 	%f15, [_Z7computefffffffffffffff_param_4];
	ld.param.f32 	%f16, [_Z7computefffffffffffffff_param_5];
	ld.param.f32 	%f17, [_Z7computefffffffffffffff_param_6];
	ld.param.f32 	%f18, [_Z7computefffffffffffffff_param_7];
	ld.param.f32 	%f19, [_Z7computefffffffffffffff_param_8];
	ld.param.f32 	%f20, [_Z7computefffffffffffffff_param_9];
	ld.param.f32 	%f21, [_Z7computefffffffffffffff_param_10];
	ld.param.f32 	%f22, [_Z7computefffffffffffffff_param_11];
	ld.param.f32 	%f23, [_Z7computefffffffffffffff_param_12];
	ld.param.f32 	%f24, [_Z7computefffffffffffffff_param_13];
	ld.param.f32 	%f25, [_Z7computefffffffffffffff_param_14];
	add.f32 	%f29, %f26, 0fAA57063D;
	div.rn.f32 	%f30, %f27, %f28;
	add.f32 	%f31, %f30, 0f85B06A47;
	sub.f32 	%f32, %f29, %f31;
	setp.geu.f32 	%p1, %f208, %f32;
	mov.f32 	%f207, 0f3F800000;
	@%p1 bra 	$L__BB0_11;
	mul.f32 	%f34, %f17, %f18;
	mov.f32 	%f35, 0f856AF197;
	sub.f32 	%f36, %f35, %f34;
	abs.f32 	%f37, %f36;
	mov.f32 	%f38, 0f3FB8AA3B;
	mul.rn.f32 	%f39, %f37, %f38;
	cvt.rzi.f32.f32 	%f40, %f39;
	abs.f32 	%f41, %f40;
	setp.gt.f32 	%p2, %f41, 0f42FC0000;
	mov.f32 	%f42, 0f42FC0000;
	copysign.f32 	%f43, %f40, %f42;
	selp.f32 	%f44, %f43, %f40, %p2;
	fma.rn.f32 	%f45, %f44, 0fBF317218, %f37;
	fma.rn.f32 	%f46, %f44, 0f3102E308, %f45;
	mul.f32 	%f47, %f46, 0f3FB8AA3B;
	add.f32 	%f48, %f44, 0f4B40007D;
	mov.b32 	%r1, %f48;
	shl.b32 	%r2, %r1, 23;
	mov.b32 	%f49, %r2;
	ex2.approx.ftz.f32 	%f50, %f47;
	mul.f32 	%f51, %f50, %f49;
	mov.f32 	%f52, 0fBE000000;
	div.approx.ftz.f32 	%f53, %f52, %f51;
	fma.rn.f32 	%f54, %f51, 0f40000000, %f53;
	mul.f32 	%f55, %f36, %f36;
	fma.rn.f32 	%f56, %f55, 0f363D0ADA, 0f394FFF49;
	fma.rn.f32 	%f57, %f56, %f55, 0f3C08889A;
	fma.rn.f32 	%f58, %f57, %f55, 0f3E2AAAAB;
	mul.f32 	%f59, %f55, %f58;
	fma.rn.f32 	%f60, %f59, %f36, %f36;
	setp.ge.f32 	%p3, %f37, 0f3F800000;
	copysign.f32 	%f61, %f36, %f54;
	selp.f32 	%f62, %f61, %f60, %p3;
	mov.f32 	%f63, 0f000037A9;
	div.rn.f32 	%f64, %f63, %f62;
	mul.f32 	%f65, %f64, 0f00000000;
	fma.rn.f32 	%f66, %f15, %f16, %f65;
	add.f32 	%f67, %f208, %f66;
	div.rn.f32 	%f68, %f20, %f21;
	mov.f32 	%f69, 0f84251F3D;
	sub.f32 	%f70, %f69, %f68;
	abs.f32 	%f71, %f70;
	fma.rn.f32 	%f72, %f71, 0fBF000000, 0f3F000000;
	rsqrt.approx.ftz.f32 	%f73, %f72;
	mul.f32 	%f74, %f72, %f73;
	mul.f32 	%f75, %f73, 0fBF000000;
	fma.rn.f32 	%f76, %f74, %f75, 0f3F000000;
	fma.rn.f32 	%f77, %f74, %f76, %f74;
	setp.eq.f32 	%p4, %f71, 0f3F800000;
	selp.f32 	%f78, 0f00000000, %f77, %p4;
	setp.gt.f32 	%p5, %f71, 0f3F0F5C29;
	selp.f32 	%f79, %f78, %f71, %p5;
	copysign.f32 	%f80, %f70, %f79;
	mul.f32 	%f81, %f80, %f80;
	fma.rn.f32 	%f82, %f81, 0f3D10ECEF, 0f3C8B1ABB;
	fma.rn.f32 	%f83, %f82, %f81, 0f3CFC028C;
	fma.rn.f32 	%f84, %f83, %f81, 0f3D372139;
	fma.rn.f32 	%f85, %f84, %f81, 0f3D9993DB;
	fma.rn.f32 	%f86, %f85, %f81, 0f3E2AAAC6;
	mul.f32 	%f87, %f81, %f86;
	fma.rn.f32 	%f88, %f87, %f80, %f80;
	neg.f32 	%f89, %f88;
	selp.f32 	%f90, %f88, %f89, %p5;
	fma.rn.f32 	%f91, 0f3F6EE581, 0f3FD774EB, %f90;
	setp.gt.f32 	%p6, %f70, 0f3F0F5C29;
	selp.f32 	%f92, %f88, %f91, %p6;
	add.f32 	%f93, %f92, %f92;
	selp.f32 	%f94, %f93, %f92, %p5;
	sqrt.rn.f32 	%f95, %f94;
	div.rn.f32 	%f96, %f19, %f95;
	add.f32 	%f97, %f96, 0fA3B72D19;
	add.f32 	%f208, %f97, %f67;
	mul.f32 	%f98, %f22, 0f7BB9ADCD;
	div.rn.f32 	%f99, %f24, 0f800002DF;
	add.f32 	%f100, %f23, %f99;
	mul.f32 	%f2, %f98, %f100;
	mov.f32 	%f101, 0f7F800000;
	mul.f32 	%f102, %f101, 0f00000000;
	sub.f32 	%f3, %f25, %f102;
	mul.f32 	%f103, %f3, 0f3F000000;
	cvt.rzi.f32.f32 	%f104, %f103;
	add.f32 	%f105, %f104, %f104;
	sub.f32 	%f106, %f3, %f105;
	abs.f32 	%f4, %f106;
	abs.f32 	%f5, %f2;
	setp.lt.f32 	%p7, %f5, 0f00800000;
	mul.f32 	%f107, %f5, 0f4B800000;
	selp.f32 	%f108, %f107, %f5, %p7;
	selp.f32 	%f109, 0fC1C00000, 0f00000000, %p7;
	mov.b32 	%r3, %f108;
	add.s32 	%r4, %r3, -1060439283;
	and.b32  	%r5, %r4, -8388608;
	sub.s32 	%r6, %r3, %r5;
	mov.b32 	%f110, %r6;
	cvt.rn.f32.s32 	%f111, %r5;
	fma.rn.f32 	%f112, %f111, 0f34000000, %f109;
	add.f32 	%f113, %f110, 0fBF800000;
	add.f32 	%f114, %f110, 0f3F800000;
	rcp.approx.ftz.f32 	%f115, %f114;
	add.f32 	%f116, %f113, %f113;
	mul.f32 	%f117, %f116, %f115;
	mul.f32 	%f118, %f117, %f117;
	sub.f32 	%f119, %f113, %f117;
	add.f32 	%f120, %f119, %f119;
	neg.f32 	%f121, %f117;
	fma.rn.f32 	%f122, %f121, %f113, %f120;
	mul.rn.f32 	%f123, %f115, %f122;
	fma.rn.f32 	%f124, %f118, 0f3A2C32E4, 0f3B52E7DB;
	fma.rn.f32 	%f125, %f124, %f118, 0f3C93BB73;
	fma.rn.f32 	%f126, %f125, %f118, 0f3DF6384F;
	mul.rn.f32 	%f127, %f126, %f118;
	fma.rn.f32 	%f128, %f117, 0f3FB8AA3B, %f112;
	sub.f32 	%f129, %f112, %f128;
	fma.rn.f32 	%f130, %f117, 0f3FB8AA3B, %f129;
	fma.rn.f32 	%f131, %f123, 0f3FB8AA3B, %f130;
	fma.rn.f32 	%f132, %f117, 0f32A55E34, %f131;
	mul.f32 	%f133, %f127, 0f40400000;
	fma.rn.f32 	%f134, %f133, %f123, %f132;
	fma.rn.f32 	%f135, %f127, %f117, %f134;
	add.rn.f32 	%f136, %f128, %f135;
	neg.f32 	%f137, %f128;
	add.rn.f32 	%f138, %f136, %f137;
	neg.f32 	%f139, %f138;
	add.rn.f32 	%f140, %f135, %f139;
	mul.rn.f32 	%f141, %f136, %f3;
	neg.f32 	%f142, %f141;
	fma.rn.f32 	%f143, %f136, %f3, %f142;
	fma.rn.f32 	%f144, %f140, %f3, %f143;
	cvt.rni.f32.f32 	%f145, %f141;
	sub.f32 	%f146, %f141, %f145;
	add.f32 	%f147, %f146, %f144;
	fma.rn.f32 	%f148, %f147, 0f391FCB8E, 0f3AAF85ED;
	fma.rn.f32 	%f149, %f148, %f147, 0f3C1D9856;
	fma.rn.f32 	%f150, %f149, %f147, 0f3D6357BB;
	fma.rn.f32 	%f151, %f150, %f147, 0f3E75FDEC;
	fma.rn.f32 	%f152, %f151, %f147, 0f3F317218;
	fma.rn.f32 	%f153, %f152, %f147, 0f3F800000;
	cvt.rzi.s32.f32 	%r7, %f145;
	setp.gt.f32 	%p8, %f145, 0f00000000;
	selp.b32 	%r8, 0, -2097152000, %p8;
	add.s32 	%r9, %r8, 2130706432;
	mov.b32 	%f154, %r9;
	mul.f32 	%f155, %f153, %f154;
	shl.b32 	%r10, %r7, 23;
	sub.s32 	%r11, %r10, %r8;
	mov.b32 	%f156, %r11;
	mul.f32 	%f157, %f155, %f156;
	abs.f32 	%f158, %f141;
	setp.gt.f32 	%p9, %f158, 0f43180000;
	setp.lt.f32 	%p10, %f141, 0f00000000;
	selp.f32 	%f159, 0f00000000, 0f7F800000, %p10;
	selp.f32 	%f6, %f159, %f157, %p9;
	setp.eq.f32 	%p11, %f2, 0f3F800000;
	setp.eq.f32 	%p12, %f3, 0f00000000;
	or.pred  	%p13, %p12, %p11;
	@%p13 bra 	$L__BB0_9;
	setp.num.f32 	%p14, %f5, %f5;
	abs.f32 	%f160, %f3;
	setp.num.f32 	%p15, %f160, %f160;
	and.pred  	%p16, %p14, %p15;
	@%p16 bra 	$L__BB0_4;
	add.rn.f32 	%f207, %f2, %f3;
	bra.uni 	$L__BB0_9;
$L__BB0_4:
	setp.neu.f32 	%p17, %f2, 0f00000000;
	setp.neu.f32 	%p18, %f5, 0f7F800000;
	and.pred  	%p19, %p17, %p18;
	@%p19 bra 	$L__BB0_6;
	setp.neu.f32 	%p26, %f4, 0f3F800000;
	add.f32 	%f165, %f2, %f2;
	mov.b32 	%r12, %f165;
	setp.lt.f32 	%p27, %f3, 0f00000000;
	xor.b32  	%r13, %r12, 2139095040;
	selp.b32 	%r14, %r13, %r12, %p27;
	and.b32  	%r15, %r14, 2147483647;
	selp.b32 	%r16, %r15, %r14, %p26;
	mov.b32 	%f207, %r16;
	bra.uni 	$L__BB0_9;
$L__BB0_6:
	setp.eq.f32 	%p20, %f2, 0fBF800000;
	setp.eq.f32 	%p21, %f160, 0f7F800000;
	and.pred  	%p22, %p20, %p21;
	@%p22 bra 	$L__BB0_9;
	setp.geu.f32 	%p23, %f2, 0f00000000;
	mov.f32 	%f207, %f6;
	@%p23 bra 	$L__BB0_9;
	setp.neu.f32 	%p24, %f4, 0f3F800000;
	neg.f32 	%f162, %f6;
	selp.f32 	%f163, %f6, %f162, %p24;
	cvt.rmi.f32.f32 	%f164, %f3;
	setp.neu.f32 	%p25, %f3, %f164;
	selp.f32 	%f207, 0f7FFFFFFF, %f163, %p25;
$L__BB0_9:
	setp.lt.f32 	%p28, %f207, 0f00800000;
	mul.f32 	%f166, %f207, 0f4B000000;
	selp.f32 	%f167, %f166, %f207, %p28;
	selp.f32 	%f168, 0fC1B80000, 0f00000000, %p28;
	mov.b32 	%r17, %f167;
	add.s32 	%r18, %r17, -1059760811;
	and.b32  	%r19, %r18, -8388608;
	sub.s32 	%r20, %r17, %r19;
	mov.b32 	%f169, %r20;
	cvt.rn.f32.s32 	%f170, %r19;
	fma.rn.f32 	%f171, %f170, 0f34000000, %f168;
	add.f32 	%f172, %f169, 0fBF800000;
	fma.rn.f32 	%f173, %f172, 0fBE055027, 0f3E1039F6;
	fma.rn.f32 	%f174, %f173, %f172, 0fBDF8CDCC;
	fma.rn.f32 	%f175, %f174, %f172, 0f3E0F2955;
	fma.rn.f32 	%f176, %f175, %f172, 0fBE2AD8B9;
	fma.rn.f32 	%f177, %f176, %f172, 0f3E4CED0B;
	fma.rn.f32 	%f178, %f177, %f172, 0fBE7FFF22;
	fma.rn.f32 	%f179, %f178, %f172, 0f3EAAAA78;
	fma.rn.f32 	%f180, %f179, %f172, 0fBF000000;
	mul.f32 	%f181, %f172, %f180;
	fma.rn.f32 	%f182, %f181, %f172, %f172;
	fma.rn.f32 	%f183, %f171, 0f3F317218, %f182;
	setp.gt.u32 	%p29, %r17, 2139095039;
	fma.rn.f32 	%f184, %f167, 0f7F800000, 0f7F800000;
	selp.f32 	%f185, %f184, %f183, %p29;
	setp.eq.f32 	%p30, %f167, 0f00000000;
	mul.f32 	%f186, %f185, 0f3EDE5BD9;
	selp.f32 	%f187, 0fFF800000, %f186, %p30;
	setp.geu.f32 	%p31, %f208, %f187;
	@%p31 bra 	$L__BB0_11;
	mov.f32 	%f188, 0f7F800000;
	abs.f32 	%f189, %f188;
	setp.gt.f32 	%p32, %f189, 0f3F800000;
	rcp.approx.ftz.f32 	%f190, %f189;
	selp.f32 	%f191, %f190, %f189, %p32;
	mul.f32 	%f192, %f191, %f191;
	fma.rn.f32 	%f193, %f192, 0f3B2090AA, 0fBC6BE14F;
	fma.rn.f32 	%f194, %f193, %f192, 0f3D23397E;
	fma.rn.f32 	%f195, %f194, %f192, 0fBD948A7A;
	fma.rn.f32 	%f196, %f195, %f192, 0f3DD76B21;
	fma.rn.f32 	%f197, %f196, %f192, 0fBE111E88;
	fma.rn.f32 	%f198, %f197, %f192, 0f3E4CAF60;
	fma.rn.f32 	%f199, %f198, %f192, 0fBEAAAA27;
	mul.f32 	%f200, %f192, %f199;
	fma.rn.f32 	%f201, %f200, %f191, %f191;
	neg.f32 	%f202, %f201;
	fma.rn.f32 	%f203, 0f3F6EE581, 0f3FD774EB, %f202;
	selp.f32 	%f204, %f203, %f201, %p32;
	setp.num.f32 	%p33, %f189, %f189;
	abs.f32 	%f205, %f204;
	selp.f32 	%f208, %f205, %f204, %p33;
$L__BB0_11:
	add.u64 	%rd1, %SP, 0;
	add.u64 	%rd2, %SPL, 0;
	cvt.f64.f32 	%fd1, %f208;
	st.local.f64 	[%rd2], %fd1;
	mov.u64 	%rd3, $str;
	cvta.global.u64 	%rd4, %rd3;
	{ // callseq 0, 0
	.param .b64 param0;
	st.param.b64 	[param0], %rd4;
	.param .b64 param1;
	st.param.b64 	[param1], %rd1;
	.param .b32 retval0;
	call.uni (retval0), 
	vprintf, 
	(
	param0, 
	param1
	);
	ld.param.b32 	%r21, [retval0];
	} // callseq 0
	ret;

}


// ===== COMPILED SASS (sm_100) =====

	.target	sm_100

	.elftype	@"ET_EXEC"


//--------------------- .note.nv.tkinfo           --------------------------
	.section	.note.nv.tkinfo,"",@"SHT_NOTE"
	.sectionflags	@"SHF_NOTE_NV_TKINFO"
	.tkinfo
        /*0018*/ 	.word	0x00000002
        /*0030*/ 	.string	""
        /*0030*/ 	.string	"ptxas"
        /*0030*/ 	.string	"Cuda compilation tools, release 13.0, V13.0.88"
        /*0030*/ 	.string	"Build cuda_13.0.r13.0/compiler.36424714_0"
        /*0030*/ 	.string	"-arch sm_100 -m 64 "



//--------------------- .note.nv.cuinfo           --------------------------
	.section	.note.nv.cuinfo,"",@"SHT_NOTE"
	.sectionflags	@"SHF_NOTE_NV_CUINFO"
        /*0018*/ 	.short	0x0002
        /*001a*/ 	.short	0x0064
        /*001c*/ 	.short	0x0082
	.zero		2


//--------------------- .nv.info                  --------------------------
	.section	.nv.info,"",@"SHT_CUDA_INFO"
	.align	4


	//----- nvinfo : EIATTR_REGCOUNT
	.align		4
        /*0000*/ 	.byte	0x04, 0x2f
        /*0002*/ 	.short	(.L_2 - .L_1)
	.align		4
.L_1:
        /*0004*/ 	.word	index@(_Z7computefffffffffffffff)
        /*0008*/ 	.word	0x00000018


	//----- nvinfo : EIATTR_FRAME_SIZE
	.align		4
.L_2:
        /*000c*/ 	.byte	0x04, 0x11
        /*000e*/ 	.short	(.L_4 - .L_3)
	.align		4
.L_3:
        /*0010*/ 	.word	index@($__internal_1_$__cuda_sm3x_div_rn_noftz_f32_slowpath)
        /*0014*/ 	.word	0x00000008


	//----- nvinfo : EIATTR_FRAME_SIZE
	.align		4
.L_4:
        /*0018*/ 	.byte	0x04, 0x11
        /*001a*/ 	.short	(.L_6 - .L_5)
	.align		4
.L_5:
        /*001c*/ 	.word	index@($__internal_0_$__cuda_sm20_sqrt_rn_f32_slowpath)
        /*0020*/ 	.word	0x00000008


	//----- nvinfo : EIATTR_FRAME_SIZE
	.align		4
.L_6:
        /*0024*/ 	.byte	0x04, 0x11
        /*0026*/ 	.short	(.L_8 - .L_7)
	.align		4
.L_7:
        /*0028*/ 	.word	index@(_Z7computefffffffffffffff)
        /*002c*/ 	.word	0x00000008


	//----- nvinfo : EIATTR_MIN_STACK_SIZE
	.align		4
.L_8:
        /*0030*/ 	.byte	0x04, 0x12
        /*0032*/ 	.short	(.L_10 - .L_9)
	.align		4
.L_9:
        /*0034*/ 	.word	index@(_Z7computefffffffffffffff)
        /*0038*/ 	.word	0x00000008
.L_10:


//--------------------- .nv.compat                --------------------------
	.section	.nv.compat,"",@"SHT_CUDA_COMPAT_INFO"
	.align	4
        /*0000*/ 	.byte	0x02, 0x09, 0x00, 0x00, 0x02, 0x02, 0x01, 0x00, 0x02, 0x05, 0x05, 0x00, 0x03, 0x07, 0x01, 0x01
        /*0010*/ 	.byte	0x02, 0x03, 0x00, 0x00, 0x02, 0x06, 0x01, 0x00, 0x04, 0x0b, 0x08, 0x00, 0x01, 0x00, 0x00, 0x00
        /*0020*/ 	.byte	0x00, 0x00, 0x00, 0x00


//--------------------- .nv.info._Z7computefffffffffffffff --------------------------
	.section	.nv.info._Z7computefffffffffffffff,"",@"SHT_CUDA_INFO"
	.sectionflags	@""
	.align	4


	//----- nvinfo : EIATTR_CUDA_API_VERSION
	.align		4
        /*0000*/ 	.byte	0x04, 0x37
        /*0002*/ 	.short	(.L_12 - .L_11)
.L_11:
        /*0004*/ 	.word	0x00000082


	//----- nvinfo : EIATTR_KPARAM_INFO
	.align		4
.L_12:
        /*0008*/ 	.byte	0x04, 0x17
        /*000a*/ 	.short	(.L_14 - .L_13)
.L_13:
        /*000c*/ 	.word	0x00000000
        /*0010*/ 	.short	0x000e
        /*0012*/ 	.short	0x0038
        /*0014*/ 	.byte	0x00, 0xf0, 0x11, 0x00


	//----- nvinfo : EIATTR_KPARAM_INFO
	.align		4
.L_14:
        /*0018*/ 	.byte	0x04, 0x17
        /*001a*/ 	.short	(.L_16 - .L_15)
.L_15:
        /*001c*/ 	.word	0x00000000
        /*0020*/ 	.short	0x000d
        /*0022*/ 	.short	0x0034
        /*0024*/ 	.byte	0x00, 0xf0, 0x11, 0x00


	//----- nvinfo : EIATTR_KPARAM_INFO
	.align		4
.L_16:
        /*0028*/ 	.byte	0x04, 0x17
        /*002a*/ 	.short	(.L_18 - .L_17)
.L_17:
        /*002c*/ 	.word	0x00000000
        /*0030*/ 	.short	0x000c
        /*0032*/ 	.short	0x0030
        /*0034*/ 	.byte	0x00, 0xf0, 0x11, 0x00


	//----- nvinfo : EIATTR_KPARAM_INFO
	.align		4
.L_18:
        /*0038*/ 	.byte	0x04, 0x17
        /*003a*/ 	.short	(.L_20 - .L_19)
.L_19:
        /*003c*/ 	.word	0x00000000
        /*0040*/ 	.short	0x000b
        /*0042*/ 	.short	0x002c
        /*0044*/ 	.byte	0x00, 0xf0, 0x11, 0x00


	//----- nvinfo : EIATTR_KPARAM_INFO
	.align		4
.L_20:
        /*0048*/ 	.byte	0x04, 0x17
        /*004a*/ 	.short	(.L_22 - .L_21)
.L_21:
        /*004c*/ 	.word	0x00000000
        /*0050*/ 	.short	0x000a
        /*0052*/ 	.short	0x0028
        /*0054*/ 	.byte	0x00, 0xf0, 0x11, 0x00


	//----- nvinfo : EIATTR_KPARAM_INFO
	.align		4
.L_22:
        /*0058*/ 	.byte	0x04, 0x17
        /*005a*/ 	.short	(.L_24 - .L_23)
.L_23:
        /*005c*/ 	.word	0x00000000
        /*0060*/ 	.short	0x0009
        /*0062*/ 	.short	0x0024
        /*0064*/ 	.byte	0x00, 0xf0, 0x11, 0x00


	//----- nvinfo : EIATTR_KPARAM_INFO
	.align		4
.L_24:
        /*0068*/ 	.byte	0x04, 0x17
        /*006a*/ 	.short	(.L_26 - .L_25)
.L_25:
        /*006c*/ 	.word	0x00000000
        /*0070*/ 	.short	0x0008
        /*0072*/ 	.short	0x0020
        /*0074*/ 	.byte	0x00, 0xf0, 0x11, 0x00


	//----- nvinfo : EIATTR_KPARAM_INFO
	.align		4
.L_26:
        /*0078*/ 	.byte	0x04, 0x17
        /*007a*/ 	.short	(.L_28 - .L_27)
.L_27:
        /*007c*/ 	.word	0x00000000
        /*0080*/ 	.short	0x0007
        /*0082*/ 	.short	0x001c
        /*0084*/ 	.byte	0x00, 0xf0, 0x11, 0x00


	//----- nvinfo : EIATTR_KPARAM_INFO
	.align		4
.L_28:
        /*0088*/ 	.byte	0x04, 0x17
        /*008a*/ 	.short	(.L_30 - .L_29)
.L_29:
        /*008c*/ 	.word	0x00000000
        /*0090*/ 	.short	0x0006
        /*0092*/ 	.short	0x0018
        /*0094*/ 	.byte	0x00, 0xf0, 0x11, 0x00


	//----- nvinfo : EIATTR_KPARAM_INFO
	.align		4
.L_30:
        /*0098*/ 	.byte	0x04, 0x17
        /*009a*/ 	.short	(.L_32 - .L_31)
.L_31:
        /*009c*/ 	.word	0x00000000
        /*00a0*/ 	.short	0x0005
        /*00a2*/ 	.short	0x0014
        /*00a4*/ 	.byte	0x00, 0xf0, 0x11, 0x00


	//----- nvinfo : EIATTR_KPARAM_INFO
	.align		4
.L_32:
        /*00a8*/ 	.byte	0x04, 0x17
        /*00aa*/ 	.short	(.L_34 - .L_33)
.L_33:
        /*00ac*/ 	.word	0x00000000
        /*00b0*/ 	.short	0x0004
        /*00b2*/ 	.short	0x0010
        /*00b4*/ 	.byte	0x00, 0xf0, 0x11, 0x00


	//----- nvinfo : EIATTR_KPARAM_INFO
	.align		4
.L_34:
        /*00b8*/ 	.byte	0x04, 0x17
        /*00ba*/ 	.short	(.L_36 - .L_35)
.L_35:
        /*00bc*/ 	.word	0x00000000
        /*00c0*/ 	.short	0x0003
        /*00c2*/ 	.short	0x000c
        /*00c4*/ 	.byte	0x00, 0xf0, 0x11, 0x00


	//----- nvinfo : EIATTR_KPARAM_INFO
	.align		4
.L_36:
        /*00c8*/ 	.byte	0x04, 0x17
        /*00ca*/ 	.short	(.L_38 - .L_37)
.L_37:
        /*00cc*/ 	.word	0x00000000
        /*00d0*/ 	.short	0x0002
        /*00d2*/ 	.short	0x0008
        /*00d4*/ 	.byte	0x00, 0xf0, 0x11, 0x00


	//----- nvinfo : EIATTR_KPARAM_INFO
	.align		4
.L_38:
        /*00d8*/ 	.byte	0x04, 0x17
        /*00da*/ 	.short	(.L_40 - .L_39)
.L_39:
        /*00dc*/ 	.word	0x00000000
        /*00e0*/ 	.short	0x0001
        /*00e2*/ 	.short	0x0004
        /*00e4*/ 	.byte	0x00, 0xf0, 0x11, 0x00


	//----- nvinfo : EIATTR_KPARAM_INFO
	.align		4
.L_40:
        /*00e8*/ 	.byte	0x04, 0x17
        /*00ea*/ 	.short	(.L_42 - .L_41)
.L_41:
        /*00ec*/ 	.word	0x00000000
        /*00f0*/ 	.short	0x0000
        /*00f2*/ 	.short	0x0000
        /*00f4*/ 	.byte	0x00, 0xf0, 0x11, 0x00


	//----- nvinfo : EIATTR_SPARSE_MMA_MASK
	.align		4
.L_42:
        /*00f8*/ 	.byte	0x03, 0x50
        /*00fa*/ 	.short	0x0000


	//----- nvinfo : EIATTR_MAXREG_COUNT
	.align		4
        /*00fc*/ 	.byte	0x03, 0x1b
        /*00fe*/ 	.short	0x00ff


	//----- nvinfo : EIATTR_EXTERNS
	.align		4
        /*0100*/ 	.byte	0x04, 0x0f
        /*0102*/ 	.short	(.L_44 - .L_43)


	//   ....[0]....
	.align		4
.L_43:
        /*0104*/ 	.word	index@(vprintf)


	//----- nvinfo : EIATTR_MERCURY_ISA_VERSION
	.align		4
.L_44:
        /*0108*/ 	.byte	0x03, 0x5f
        /*010a*/ 	.short	0x0101


	//----- nvinfo : EIATTR_VRC_CTA_INIT_COUNT
	.align		4
        /*010c*/ 	.byte	0x02, 0x4a
	.zero		1
	.zero		1


	//----- nvinfo : EIATTR_SYSCALL_OFFSETS
	.align		4
        /*0110*/ 	.byte	0x04, 0x46
        /*0112*/ 	.short	(.L_46 - .L_45)


	//   ....[0]....
.L_45:
        /*0114*/ 	.word	0x00001310


	//----- nvinfo : EIATTR_EXIT_INSTR_OFFSETS
	.align		4
.L_46:
        /*0118*/ 	.byte	0x04, 0x1c
        /*011a*/ 	.short	(.L_48 - .L_47)


	//   ....[0]....
.L_47:
        /*011c*/ 	.word	0x00001320


	//----- nvinfo : EIATTR_CRS_STACK_SIZE
	.align		4
.L_48:
        /*0120*/ 	.byte	0x04, 0x1e
        /*0122*/ 	.short	(.L_50 - .L_49)
.L_49:
        /*0124*/ 	.word	0x00000000


	//----- nvinfo : EIATTR_CBANK_PARAM_SIZE
	.align		4
.L_50:
        /*0128*/ 	.byte	0x03, 0x19
        /*012a*/ 	.short	0x003c


	//----- nvinfo : EIATTR_PARAM_CBANK
	.align		4
        /*012c*/ 	.byte	0x04, 0x0a
        /*012e*/ 	.short	(.L_52 - .L_51)
	.align		4
.L_51:
        /*0130*/ 	.word	index@(.nv.constant0._Z7computefffffffffffffff)
        /*0134*/ 	.short	0x0380
        /*0136*/ 	.short	0x003c


	//----- nvinfo : EIATTR_SW_WAR
	.align		4
.L_52:
        /*0138*/ 	.byte	0x04, 0x36
        /*013a*/ 	.short	(.L_54 - .L_53)
.L_53:
        /*013c*/ 	.word	0x00000008
.L_54:


//--------------------- .nv.callgraph             --------------------------
	.section	.nv.callgraph,"",@"SHT_CUDA_CALLGRAPH"
	.align	4
	.sectionentsize	8
	.align		4
        /*0000*/ 	.word	0x00000000
	.align		4
        /*0004*/ 	.word	0xffffffff
	.align		4
        /*0008*/ 	.word	index@(_Z7computefffffffffffffff)
	.align		4
        /*000c*/ 	.word	index@(vprintf)
	.align		4
        /*0010*/ 	.word	0x00000000
	.align		4
        /*0014*/ 	.word	0xfffffffe
	.align		4
        /*0018*/ 	.word	0x00000000
	.align		4
        /*001c*/ 	.word	0xfffffffd
	.align		4
        /*0020*/ 	.word	0x00000000
	.align		4
        /*0024*/ 	.word	0xfffffffc


//--------------------- .nv.constant4             --------------------------
	.section	.nv.constant4,"a",@progbits
	.align	8
	.align		8
.nv.constant4:
        /*0000*/ 	.dword	vprintf
	.align		8
        /*0008*/ 	.dword	$str


//--------------------- .text._Z7computefffffffffffffff --------------------------
	.section	.text._Z7computefffffffffffffff,"ax",@progbits
	.align	128
        .global         _Z7computefffffffffffffff
        .type           _Z7computefffffffffffffff,@function
        .size           _Z7computefffffffffffffff,(.L_x_22 - _Z7computefffffffffffffff)
        .other          _Z7computefffffffffffffff,@"STO_CUDA_ENTRY STV_DEFAULT"
_Z7computefffffffffffffff:
.text._Z7computefffffffffffffff:
[----:B------:R-:W0:Y:S08]  /*0000*/  LDC R1, c[0x0][0x37c] ;  /* 0x0000df00ff017b82 */ /* 0x000e300000000800 */
[----:B------:R-:W1:Y:S01]  /*0010*/  LDC.64 R8, c[0x0][0x388] ;  /* 0x0000e200ff087b82 */ /* 0x000e620000000a00 */
[----:B------:R-:W2:Y:S01]  /*0020*/  LDCU UR4, c[0x0][0x2f8] ;  /* 0x00005f00ff0477ac */ /* 0x000ea20008000800 */
[----:B0-----:R-:W-:Y:S01]  /*0030*/  IADD3 R1, PT, PT, R1, -0x8, RZ ;  /* 0xfffffff801017810 */ /* 0x001fe20007ffe0ff */
[----:B------:R-:W0:Y:S05]  /*0040*/  LDCU UR6, c[0x0][0x380] ;  /* 0x00007000ff0677ac */ /* 0x000e2a0008000800 */
[----:B------:R-:W3:Y:S01]  /*0050*/  LDC R4, c[0x0][0x384] ;  /* 0x0000e100ff047b82 */ /* 0x000ee20000000800 */
[----:B------:R-:W4:Y:S01]  /*0060*/  LDCU UR5, c[0x0][0x2fc] ;  /* 0x00005f80ff0577ac */ /* 0x000f220008000800 */
[----:B--2---:R-:W-:Y:S01]  /*0070*/  IADD3 R6, P1, PT, R1, UR4, RZ ;  /* 0x0000000401067c10 */ /* 0x004fe2000ff3e0ff */
[----:B-1----:R-:W1:Y:S03]  /*0080*/  MUFU.RCP R0, R9 ;  /* 0x0000000900007308 */ /* 0x002e660000001000 */
[----:B----4-:R-:W-:-:S05]  /*0090*/  IADD3.X R7, PT, PT, RZ, UR5, RZ, P1, !PT ;  /* 0x00000005ff077c10 */ /* 0x010fca0008ffe4ff */
[----:B------:R-:W2:Y:S01]  /*00a0*/  FCHK P0, R8, R9 ;  /* 0x0000000908007302 */ /* 0x000ea20000000000 */
[----:B---3--:R-:W-:Y:S01]  /*00b0*/  FADD R4, R4, -1.9098000362139516684e-13 ;  /* 0xaa57063d04047421 */ /* 0x008fe20000000000 */
[----:B-1----:R-:W-:-:S04]  /*00c0*/  FFMA R3, R0, -R9, 1 ;  /* 0x3f80000000037423 */ /* 0x002fc80000000809 */
[----:B------:R-:W-:-:S04]  /*00d0*/  FFMA R3, R0, R3, R0 ;  /* 0x0000000300037223 */ /* 0x000fc80000000000 */
[----:B------:R-:W-:-:S04]  /*00e0*/  FFMA R0, R3, R8, RZ ;  /* 0x0000000803007223 */ /* 0x000fc800000000ff */
[----:B------:R-:W-:-:S04]  /*00f0*/  FFMA R2, R0, -R9, R8 ;  /* 0x8000000900027223 */ /* 0x000fc80000000008 */
[----:B------:R-:W-:Y:S01]  /*0100*/  FFMA R2, R3, R2, R0 ;  /* 0x0000000203027223 */ /* 0x000fe20000000000 */
[----:B0-----:R-:W-:Y:S01]  /*0110*/  MOV R0, UR6 ;  /* 0x0000000600007c02 */ /* 0x001fe20008000f00 */
[----:B--2---:R-:W-:Y:S06]  /*0120*/  @!P0 BRA `(.L_x_0) ;  /* 0x0000000000108947 */ /* 0x004fec0003800000 */
[----:B------:R-:W0:Y:S01]  /*0130*/  LDC R2, c[0x0][0x388] ;  /* 0x0000e200ff027b82 */ /* 0x000e220000000800 */
[----:B------:R-:W-:-:S07]  /*0140*/  MOV R8, 0x170 ;  /* 0x0000017000087802 */ /* 0x000fce0000000f00 */
[----:B------:R-:W1:Y:S02]  /*0150*/  LDC R3, c[0x0][0x38c] ;  /* 0x0000e300ff037b82 */ /* 0x000e640000000800 */
[----:B01----:R-:W-:Y:S05]  /*0160*/  CALL.REL.NOINC `($__internal_1_$__cuda_sm3x_div_rn_noftz_f32_slowpath) ;  /* 0x0000001000d07944 */ /* 0x003fea0003c00000 */
.L_x_0:
[----:B------:R-:W0:Y:S01]  /*0170*/  LDCU UR4, c[0x0][0x380] ;  /* 0x00007000ff0477ac */ /* 0x000e220008000800 */
[----:B------:R-:W-:-:S04]  /*0180*/  FADD R3, R2, -1.6590000589952346657e-35 ;  /* 0x85b06a4702037421 */ /* 0x000fc80000000000 */
[----:B------:R-:W-:-:S05]  /*0190*/  FADD R3, R4, -R3 ;  /* 0x8000000304037221 */ /* 0x000fca0000000000 */
[----:B0-----:R-:W-:-:S13]  /*01a0*/  FSETP.GT.AND P0, PT, R3, UR4, PT ;  /* 0x0000000403007c0b */ /* 0x001fda000bf04000 */
[----:B------:R-:W-:Y:S05]  /*01b0*/  @!P0 BRA `(.L_x_1) ;  /* 0x0000001000348947 */ /* 0x000fea0003800000 */
[----:B------:R-:W0:Y:S01]  /*01c0*/  LDC.64 R2, c[0x0][0x398] ;  /* 0x0000e600ff027b82 */ /* 0x000e220000000a00 */
[----:B------:R-:W-:Y:S01]  /*01d0*/  MOV R5, 0x363d0ada ;  /* 0x363d0ada00057802 */ /* 0x000fe20000000f00 */
[----:B------:R-:W-:Y:S01]  /*01e0*/  UMOV UR4, 0x37a9 ;  /* 0x000037a900047882 */ /* 0x000fe20000000000 */
[----:B0-----:R-:W-:Y:S01]  /*01f0*/  FFMA R0, -R2, R3, -1.1047000170031636719e-35 ;  /* 0x856af19702007423 */ /* 0x001fe20000000103 */
[----:B------:R-:W-:-:S03]  /*0200*/  HFMA2 R3, -RZ, RZ, 3.4921875, 0 ;  /* 0x42fc0000ff037431 */ /* 0x000fc600000001ff */
[C---:B------:R-:W-:Y:S01]  /*0210*/  FMUL R2, |R0|.reuse, 1.4426950216293334961 ;  /* 0x3fb8aa3b00027820 */ /* 0x040fe20000400200 */
[----:B------:R-:W-:-:S04]  /*0220*/  FMUL R8, R0, R0 ;  /* 0x0000000000087220 */ /* 0x000fc80000400000 */
[C---:B------:R-:W-:Y:S01]  /*0230*/  FFMA R5, R8.reuse, R5, 0.00019836159481201320887 ;  /* 0x394fff4908057423 */ /* 0x040fe20000000005 */
[----:B------:R-:W0:Y:S03]  /*0240*/  FRND.TRUNC R2, R2 ;  /* 0x0000000200027307 */ /* 0x000e26000020d000 */
[----:B------:R-:W-:-:S04]  /*0250*/  FFMA R9, R8, R5, 0.0083333496004343032837 ;  /* 0x3c08889a08097423 */ /* 0x000fc80000000005 */
[----:B------:R-:W-:-:S04]  /*0260*/  FFMA R9, R8, R9, 0.16666667163372039795 ;  /* 0x3e2aaaab08097423 */ /* 0x000fc80000000009 */
[----:B------:R-:W-:Y:S01]  /*0270*/  FMUL R9, R8, R9 ;  /* 0x0000000908097220 */ /* 0x000fe20000400000 */
[----:B------:R-:W-:Y:S02]  /*0280*/  MOV R8, UR4 ;  /* 0x0000000400087c02 */ /* 0x000fe40008000f00 */
[----:B0-----:R-:W-:Y:S02]  /*0290*/  FSETP.GT.AND P0, PT, |R2|, 126, PT ;  /* 0x42fc00000200780b */ /* 0x001fe40003f04200 */
[----:B------:R-:W-:-:S04]  /*02a0*/  LOP3.LUT R3, R3, 0x80000000, R2, 0xb8, !PT ;  /* 0x8000000003037812 */ /* 0x000fc800078eb802 */
[----:B------:R-:W-:Y:S02]  /*02b0*/  FSEL R3, R3, R2, P0 ;  /* 0x0000000203037208 */ /* 0x000fe40000000000 */
[----:B------:R-:W-:-:S03]  /*02c0*/  FSETP.GE.AND P0, PT, |R0|, 1, PT ;  /* 0x3f8000000000780b */ /* 0x000fc60003f06200 */
[----:B------:R-:W-:-:S04]  /*02d0*/  FFMA R4, R3, -0.69314718246459960938, |R0| ;  /* 0xbf31721803047823 */ /* 0x000fc80000000400 */
[C---:B------:R-:W-:Y:S01]  /*02e0*/  FFMA R4, R3.reuse, 1.9046542121259335545e-09, R4 ;  /* 0x3102e30803047823 */ /* 0x040fe20000000004 */
[----:B------:R-:W-:-:S03]  /*02f0*/  FADD R3, R3, 12583037 ;  /* 0x4b40007d03037421 */ /* 0x000fc60000000000 */
[----:B------:R-:W-:Y:S02]  /*0300*/  FMUL R4, R4, 1.4426950216293334961 ;  /* 0x3fb8aa3b04047820 */ /* 0x000fe40000400000 */
[----:B------:R-:W-:-:S04]  /*0310*/  SHF.L.U32 R3, R3, 0x17, RZ ;  /* 0x0000001703037819 */ /* 0x000fc800000006ff */
[----:B------:R-:W0:Y:S02]  /*0320*/  MUFU.EX2 R4, R4 ;  /* 0x0000000400047308 */ /* 0x000e240000000800 */
[----:B0-----:R-:W-:Y:S01]  /*0330*/  FMUL R3, R3, R4 ;  /* 0x0000000403037220 */ /* 0x001fe20000400000 */
[----:B------:R-:W-:-:S05]  /*0340*/  HFMA2 R4, -RZ, RZ, 1.875, 0 ;  /* 0x3f800000ff047431 */ /* 0x000fca00000001ff */
[----:B------:R-:W0:Y:S02]  /*0350*/  MUFU.RCP R2, R3 ;  /* 0x0000000300027308 */ /* 0x000e240000001000 */
[----:B0-----:R-:W-:-:S04]  /*0360*/  FMUL.FTZ R2, R2, -0.125 ;  /* 0xbe00000002027820 */ /* 0x001fc80000410000 */
[----:B------:R-:W-:-:S05]  /*0370*/  FFMA R5, R3, 2, R2 ;  /* 0x4000000003057823 */ /* 0x000fca0000000002 */
[--C-:B------:R-:W-:Y:S01]  /*0380*/  LOP3.LUT R3, R5, 0x80000000, R0.reuse, 0xb8, !PT ;  /* 0x8000000005037812 */ /* 0x100fe200078eb800 */
[----:B------:R-:W-:-:S04]  /*0390*/  @!P0 FFMA R3, R0, R9, R0 ;  /* 0x0000000900038223 */ /* 0x000fc80000000000 */
[----:B------:R-:W0:Y:S08]  /*03a0*/  MUFU.RCP R0, R3 ;  /* 0x0000000300007308 */ /* 0x000e300000001000 */
[----:B------:R-:W1:Y:S01]  /*03b0*/  FCHK P0, R8, R3 ;  /* 0x0000000308007302 */ /* 0x000e620000000000 */
[----:B0-----:R-:W-:-:S04]  /*03c0*/  FFMA R5, -R3, R0, 1 ;  /* 0x3f80000003057423 */ /* 0x001fc80000000100 */
[----:B------:R-:W-:-:S04]  /*03d0*/  FFMA R0, R0, R5, R0 ;  /* 0x0000000500007223 */ /* 0x000fc80000000000 */
[----:B------:R-:W-:-:S04]  /*03e0*/  FFMA R2, R0, 1.9967101818164318444e-41, RZ ;  /* 0x000037a900027823 */ /* 0x000fc800000000ff */
[----:B------:R-:W-:-:S04]  /*03f0*/  FFMA R5, -R3, R2, 1.9967101818164318444e-41 ;  /* 0x000037a903057423 */ /* 0x000fc80000000102 */
[----:B------:R-:W-:Y:S01]  /*0400*/  FFMA R2, R0, R5, R2 ;  /* 0x0000000500027223 */ /* 0x000fe20000000002 */
[----:B-1----:R-:W-:Y:S06]  /*0410*/  @!P0 BRA `(.L_x_2) ;  /* 0x00000000000c8947 */ /* 0x002fec0003800000 */
[----:B------:R-:W-:Y:S02]  /*0420*/  MOV R2, 0x37a9 ;  /* 0x000037a900027802 */ /* 0x000fe40000000f00 */
[----:B------:R-:W-:-:S07]  /*0430*/  MOV R8, 0x450 ;  /* 0x0000045000087802 */ /* 0x000fce0000000f00 */
[----:B------:R-:W-:Y:S05]  /*0440*/  CALL.REL.NOINC `($__internal_1_$__cuda_sm3x_div_rn_noftz_f32_slowpath) ;  /* 0x0000001000187944 */ /* 0x000fea0003c00000 */
.L_x_2:
[----:B------:R-:W0:Y:S01]  /*0450*/  LDC R8, c[0x0][0x3a8] ;  /* 0x0000ea00ff087b82 */ /* 0x000e220000000800 */
[----:B------:R-:W1:Y:S01]  /*0460*/  LDCU UR4, c[0x0][0x3a4] ;  /* 0x00007480ff0477ac */ /* 0x000e620008000800 */
[----:B------:R-:W2:Y:S06]  /*0470*/  LDCU UR5, c[0x0][0x380] ;  /* 0x00007000ff0577ac */ /* 0x000eac0008000800 */
[----:B------:R-:W3:Y:S01]  /*0480*/  LDC.64 R10, c[0x0][0x390] ;  /* 0x0000e400ff0a7b82 */ /* 0x000ee20000000a00 */
[----:B-1----:R-:W-:Y:S01]  /*0490*/  MOV R13, UR4 ;  /* 0x00000004000d7c02 */ /* 0x002fe20008000f00 */
[----:B0-----:R-:W0:Y:S08]  /*04a0*/  MUFU.RCP R0, R8 ;  /* 0x0000000800007308 */ /* 0x001e300000001000 */
[----:B------:R-:W1:Y:S01]  /*04b0*/  FCHK P0, R13, R8 ;  /* 0x000000080d007302 */ /* 0x000e620000000000 */
[----:B0-----:R-:W-:-:S04]  /*04c0*/  FFMA R3, R0, -R8, 1 ;  /* 0x3f80000000037423 */ /* 0x001fc80000000808 */
[----:B------:R-:W-:Y:S01]  /*04d0*/  FFMA R0, R0, R3, R0 ;  /* 0x0000000300007223 */ /* 0x000fe20000000000 */
[----:B------:R-:W-:-:S03]  /*04e0*/  FMUL R3, RZ, R2 ;  /* 0x00000002ff037220 */ /* 0x000fc60000400000 */
[----:B------:R-:W-:Y:S01]  /*04f0*/  FFMA R9, R0, UR4, RZ ;  /* 0x0000000400097c23 */ /* 0x000fe200080000ff */
[----:B---3--:R-:W-:-:S03]  /*0500*/  FFMA R3, R10, R11, R3 ;  /* 0x0000000b0a037223 */ /* 0x008fc60000000003 */
[----:B------:R-:W-:Y:S01]  /*0510*/  FFMA R2, R9, -R8, UR4 ;  /* 0x0000000409027e23 */ /* 0x000fe20008000808 */
[----:B--2---:R-:W-:-:S03]  /*0520*/  FADD R5, R3, UR5 ;  /* 0x0000000503057e21 */ /* 0x004fc60008000000 */
[----:B------:R-:W-:Y:S01]  /*0530*/  FFMA R0, R0, R2, R9 ;  /* 0x0000000200007223 */ /* 0x000fe20000000009 */
[----:B-1----:R-:W-:Y:S06]  /*0540*/  @!P0 BRA `(.L_x_3) ;  /* 0x0000000000148947 */ /* 0x002fec0003800000 */
[----:B------:R-:W0:Y:S01]  /*0550*/  LDC R2, c[0x0][0x3a4] ;  /* 0x0000e900ff027b82 */ /* 0x000e220000000800 */
[----:B------:R-:W-:-:S07]  /*0560*/  MOV R8, 0x590 ;  /* 0x0000059000087802 */ /* 0x000fce0000000f00 */
[----:B------:R-:W1:Y:S02]  /*0570*/  LDC R3, c[0x0][0x3a8] ;  /* 0x0000ea00ff037b82 */ /* 0x000e640000000800 */
[----:B01----:R-:W-:Y:S05]  /*0580*/  CALL.REL.NOINC `($__internal_1_$__cuda_sm3x_div_rn_noftz_f32_slowpath) ;  /* 0x0000000c00c87944 */ /* 0x003fea0003c00000 */
[----:B------:R-:W-:-:S07]  /*0590*/  MOV R0, R2 ;  /* 0x0000000200007202 */ /* 0x000fce0000000f00 */
.L_x_3:
[----:B------:R-:W-:Y:S02]  /*05a0*/  HFMA2 R3, -RZ, RZ, 1.75, 0 ;  /* 0x3f000000ff037431 */ /* 0x000fe400000001ff */
[----:B------:R-:W-:Y:S01]  /*05b0*/  FADD R0, -R0, -1.9410000703856327001e-36 ;  /* 0x84251f3d00007421 */ /* 0x000fe20000000100 */
[----:B------:R-:W-:-:S04]  /*05c0*/  MOV R9, 0x3d10ecef ;  /* 0x3d10ecef00097802 */ /* 0x000fc80000000f00 */
[C---:B------:R-:W-:Y:S02]  /*05d0*/  FSETP.NEU.AND P1, PT, |R0|.reuse, 1, PT ;  /* 0x3f8000000000780b */ /* 0x040fe40003f2d200 */
[C---:B------:R-:W-:Y:S01]  /*05e0*/  FSETP.GT.AND P0, PT, |R0|.reuse, 0.56000000238418579102, PT ;  /* 0x3f0f5c290000780b */ /* 0x040fe20003f04200 */
[----:B------:R-:W-:-:S04]  /*05f0*/  FFMA R2, |R0|, -R3, 0.5 ;  /* 0x3f00000000027423 */ /* 0x000fc80000000a03 */
[----:B------:R-:W0:Y:S02]  /*0600*/  MUFU.RSQ R3, R2 ;  /* 0x0000000200037308 */ /* 0x000e240000001400 */
[----:B0-----:R-:W-:Y:S01]  /*0610*/  FMUL R8, R2, R3 ;  /* 0x0000000302087220 */ /* 0x001fe20000400000 */
[----:B------:R-:W-:-:S04]  /*0620*/  FMUL R3, R3, -0.5 ;  /* 0xbf00000003037820 */ /* 0x000fc80000400000 */
[----:B------:R-:W-:-:S04]  /*0630*/  FFMA R3, R8, R3, 0.5 ;  /* 0x3f00000008037423 */ /* 0x000fc80000000003 */
[----:B------:R-:W-:-:S05]  /*0640*/  FFMA R3, R8, R3, R8 ;  /* 0x0000000308037223 */ /* 0x000fca0000000008 */
[----:B------:R-:W-:Y:S02]  /*0650*/  FSEL R3, R3, RZ, P1 ;  /* 0x000000ff03037208 */ /* 0x000fe40000800000 */
[----:B------:R-:W-:Y:S02]  /*0660*/  FSETP.GT.AND P1, PT, R0, 0.56000000238418579102, PT ;  /* 0x3f0f5c290000780b */ /* 0x000fe40003f24000 */
[----:B------:R-:W-:-:S04]  /*0670*/  FSEL R3, R3, |R0|, P0 ;  /* 0x4000000003037208 */ /* 0x000fc80000000000 */
[----:B------:R-:W-:-:S05]  /*0680*/  LOP3.LUT R3, R3, 0x80000000, R0, 0xb8, !PT ;  /* 0x8000000003037812 */ /* 0x000fca00078eb800 */
[----:B------:R-:W-:-:S04]  /*0690*/  FMUL R2, R3, R3 ;  /* 0x0000000303027220 */ /* 0x000fc80000400000 */
[----:B------:R-:W-:-:S04]  /*06a0*/  FFMA R9, R2, R9, 0.016980519518256187439 ;  /* 0x3c8b1abb02097423 */ /* 0x000fc80000000009 */
[----:B------:R-:W-:-:S04]  /*06b0*/  FFMA R9, R2, R9, 0.030762933194637298584 ;  /* 0x3cfc028c02097423 */ /* 0x000fc80000000009 */
[----:B------:R-:W-:-:S04]  /*06c0*/  FFMA R9, R2, R9, 0.044709417968988418579 ;  /* 0x3d37213902097423 */ /* 0x000fc80000000009 */
[----:B------:R-:W-:-:S04]  /*06d0*/  FFMA R9, R2, R9, 0.074989043176174163818 ;  /* 0x3d9993db02097423 */ /* 0x000fc80000000009 */
[----:B------:R-:W-:-:S04]  /*06e0*/  FFMA R9, R2, R9, 0.16666707396507263184 ;  /* 0x3e2aaac602097423 */ /* 0x000fc80000000009 */
[----:B------:R-:W-:-:S04]  /*06f0*/  FMUL R2, R2, R9 ;  /* 0x0000000902027220 */ /* 0x000fc80000400000 */
[----:B------:R-:W-:Y:S01]  /*0700*/  FFMA R0, R3, R2, R3 ;  /* 0x0000000203007223 */ /* 0x000fe20000000003 */
[----:B------:R-:W-:-:S04]  /*0710*/  HFMA2 R3, -RZ, RZ, 1.9599609375, 20144 ;  /* 0x3fd774ebff037431 */ /* 0x000fc800000001ff */
[----:B------:R-:W-:-:S05]  /*0720*/  FSEL R2, R0, -R0, P0 ;  /* 0x8000000000027208 */ /* 0x000fca0000000000 */
[----:B------:R-:W-:-:S04]  /*0730*/  @!P1 FFMA R0, R3, 0.93318945169448852539, R2 ;  /* 0x3f6ee58103009823 */ /* 0x000fc80000000002 */
[----:B------:R-:W-:-:S04]  /*0740*/  @P0 FADD R0, R0, R0 ;  /* 0x0000000000000221 */ /* 0x000fc80000000000 */
[----:B------:R0:W1:Y:S01]  /*0750*/  MUFU.RSQ R9, R0 ;  /* 0x0000000000097308 */ /* 0x0000620000001400 */
[----:B------:R-:W-:-:S04]  /*0760*/  IADD3 R2, PT, PT, R0, -0xd000000, RZ ;  /* 0xf300000000027810 */ /* 0x000fc80007ffe0ff */
[----:B------:R-:W-:-:S13]  /*0770*/  ISETP.GT.U32.AND P0, PT, R2, 0x727fffff, PT ;  /* 0x727fffff0200780c */ /* 0x000fda0003f04070 */
[----:B01----:R-:W-:Y:S05]  /*0780*/  @!P0 BRA `(.L_x_4) ;  /* 0x0000000000108947 */ /* 0x003fea0003800000 */
[----:B------:R-:W-:-:S07]  /*0790*/  MOV R8, 0x7b0 ;  /* 0x000007b000087802 */ /* 0x000fce0000000f00 */
[----:B------:R-:W-:Y:S05]  /*07a0*/  CALL.REL.NOINC `($__internal_0_$__cuda_sm20_sqrt_rn_f32_slowpath) ;  /* 0x0000000800e07944 */ /* 0x000fea0003c00000 */
[----:B------:R-:W-:Y:S01]  /*07b0*/  MOV R3, R0 ;  /* 0x0000000000037202 */ /* 0x000fe20000000f00 */
[----:B------:R-:W-:Y:S06]  /*07c0*/  BRA `(.L_x_5) ;  /* 0x0000000000107947 */ /* 0x000fec0003800000 */
.L_x_4:
[----:B------:R-:W-:Y:S01]  /*07d0*/  FMUL.FTZ R3, R0, R9 ;  /* 0x0000000900037220 */ /* 0x000fe20000410000 */
[----:B------:R-:W-:-:S03]  /*07e0*/  FMUL.FTZ R2, R9, 0.5 ;  /* 0x3f00000009027820 */ /* 0x000fc60000410000 */
[----:B------:R-:W-:-:S04]  /*07f0*/  FFMA R0, -R3, R3, R0 ;  /* 0x0000000303007223 */ /* 0x000fc80000000100 */
[----:B------:R-:W-:-:S07]  /*0800*/  FFMA R3, R0, R2, R3 ;  /* 0x0000000200037223 */ /* 0x000fce0000000003 */
.L_x_5:
[----:B------:R-:W0:Y:S01]  /*0810*/  LDCU UR4, c[0x0][0x3a0] ;  /* 0x00007400ff0477ac */ /* 0x000e220008000800 */
[----:B------:R-:W1:Y:S01]  /*0820*/  MUFU.RCP R0, R3 ;  /* 0x0000000300007308 */ /* 0x000e620000001000 */
[----:B0-----:R-:W-:Y:S01]  /*0830*/  MOV R8, UR4 ;  /* 0x0000000400087c02 */ /* 0x001fe20008000f00 */
[----:B-1----:R-:W-:-:S06]  /*0840*/  FFMA R9, R0, -R3, 1 ;  /* 0x3f80000000097423 */ /* 0x002fcc0000000803 */
[----:B------:R-:W0:Y:S01]  /*0850*/  FCHK P0, R8, R3 ;  /* 0x0000000308007302 */ /* 0x000e220000000000 */
[----:B------:R-:W-:-:S04]  /*0860*/  FFMA R0, R0, R9, R0 ;  /* 0x0000000900007223 */ /* 0x000fc80000000000 */
[----:B------:R-:W-:-:S04]  /*0870*/  FFMA R2, R0, UR4, RZ ;  /* 0x0000000400027c23 */ /* 0x000fc800080000ff */
[----:B------:R-:W-:-:S04]  /*0880*/  FFMA R9, R2, -R3, UR4 ;  /* 0x0000000402097e23 */ /* 0x000fc80008000803 */
[----:B------:R-:W-:Y:S01]  /*0890*/  FFMA R0, R0, R9, R2 ;  /* 0x0000000900007223 */ /* 0x000fe20000000002 */
[----:B0-----:R-:W-:Y:S06]  /*08a0*/  @!P0 BRA `(.L_x_6) ;  /* 0x0000000000108947 */ /* 0x001fec0003800000 */
[----:B------:R-:W0:Y:S01]  /*08b0*/  LDC R2, c[0x0][0x3a0] ;  /* 0x0000e800ff027b82 */ /* 0x000e220000000800 */
[----:B------:R-:W-:-:S07]  /*08c0*/  MOV R8, 0x8e0 ;  /* 0x000008e000087802 */ /* 0x000fce0000000f00 */
[----:B0-----:R-:W-:Y:S05]  /*08d0*/  CALL.REL.NOINC `($__internal_1_$__cuda_sm3x_div_rn_noftz_f32_slowpath) ;  /* 0x0000000800f47944 */ /* 0x001fea0003c00000 */
[----:B------:R-:W-:-:S07]  /*08e0*/  MOV R0, R2 ;  /* 0x0000000200007202 */ /* 0x000fce0000000f00 */
.L_x_6:
[----:B------:R-:W0:Y:S01]  /*08f0*/  LDC R10, c[0x0][0x3b4] ;  /* 0x0000ed00ff0a7b82 */ /* 0x000e220000000800 */
[----:B------:R-:W-:Y:S01]  /*0900*/  HFMA2 R2, -RZ, RZ, 0, 4.3809413909912109375e-05 ;  /* 0x000002dfff027431 */ /* 0x000fe200000001ff */
[----:B------:R-:W-:Y:S01]  /*0910*/  MOV R3, 0x7f800000 ;  /* 0x7f80000000037802 */ /* 0x000fe20000000f00 */
[----:B------:R-:W-:-:S04]  /*0920*/  FADD R0, R0, -1.9859999356828580551e-17 ;  /* 0xa3b72d1900007421 */ /* 0x000fc80000000000 */
[----:B------:R-:W-:Y:S01]  /*0930*/  FADD R0, R5, R0 ;  /* 0x0000000005007221 */ /* 0x000fe20000000000 */
[----:B------:R-:W1:Y:S01]  /*0940*/  LDC R9, c[0x0][0x3ac] ;  /* 0x0000eb00ff097b82 */ /* 0x000e620000000800 */
[----:B------:R-:W-:-:S04]  /*0950*/  FFMA R2, -R3, R2, 1 ;  /* 0x3f80000003027423 */ /* 0x000fc80000000102 */
[----:B------:R-:W-:Y:S01]  /*0960*/  FFMA R2, R2, -R3, -INF ;  /* 0xff80000002027423 */ /* 0x000fe20000000803 */
[----:B0-----:R-:W0:Y:S03]  /*0970*/  FCHK P0, R10, -1.0299543712787405471e-42 ;  /* 0x800002df0a007902 */ /* 0x001e260000000000 */
[----:B------:R-:W-:-:S04]  /*0980*/  FFMA R3, R2, R10, RZ ;  /* 0x0000000a02037223 */ /* 0x000fc800000000ff */
[----:B------:R-:W-:Y:S01]  /*0990*/  FFMA R8, R3, 1.0299543712787405471e-42, R10 ;  /* 0x000002df03087823 */ /* 0x000fe2000000000a */
[----:B-1----:R-:W-:-:S03]  /*09a0*/  FMUL R5, R9, 1.92820003492738054890e+36 ;  /* 0x7bb9adcd09057820 */ /* 0x002fc60000400000 */
[----:B------:R-:W-:Y:S01]  /*09b0*/  FFMA R2, R2, R8, R3 ;  /* 0x0000000802027223 */ /* 0x000fe20000000003 */
[----:B0-----:R-:W-:Y:S06]  /*09c0*/  @!P0 BRA `(.L_x_7) ;  /* 0x0000000000108947 */ /* 0x001fec0003800000 */
[----:B------:R-:W0:Y:S01]  /*09d0*/  LDC R2, c[0x0][0x3b4] ;  /* 0x0000ed00ff027b82 */ /* 0x000e220000000800 */
[----:B------:R-:W-:Y:S02]  /*09e0*/  MOV R3, 0x800002df ;  /* 0x800002df00037802 */ /* 0x000fe40000000f00 */
[----:B------:R-:W-:-:S07]  /*09f0*/  MOV R8, 0xa10 ;  /* 0x00000a1000087802 */ /* 0x000fce0000000f00 */
[----:B0-----:R-:W-:Y:S05]  /*0a00*/  CALL.REL.NOINC `($__internal_1_$__cuda_sm3x_div_rn_noftz_f32_slowpath) ;  /* 0x0000000800a87944 */ /* 0x001fea0003c00000 */
.L_x_7:
[----:B------:R-:W0:Y:S01]  /*0a10*/  LDCU UR4, c[0x0][0x3b0] ;  /* 0x00007600ff0477ac */ /* 0x000e220008000800 */
[----:B------:R-:W-:Y:S01]  /*0a20*/  MOV R15, 0x3a2c32e4 ;  /* 0x3a2c32e4000f7802 */ /* 0x000fe20000000f00 */
[----:B0-----:R-:W-:-:S04]  /*0a30*/  FADD R2, R2, UR4 ;  /* 0x0000000402027e21 */ /* 0x001fc80008000000 */
[----:B------:R-:W-:-:S04]  /*0a40*/  FMUL R3, R5, R2 ;  /* 0x0000000205037220 */ /* 0x000fc80000400000 */
[C---:B------:R-:W-:Y:S01]  /*0a50*/  FMUL R2, |R3|.reuse, 16777216 ;  /* 0x4b80000003027820 */ /* 0x040fe20000400200 */
[----:B------:R-:W-:-:S04]  /*0a60*/  FSETP.GEU.AND P0, PT, |R3|, 1.175494350822287508e-38, PT ;  /* 0x008000000300780b */ /* 0x000fc80003f0e200 */
[----:B------:R-:W-:-:S04]  /*0a70*/  FSEL R2, R2, |R3|, !P0 ;  /* 0x4000000302027208 */ /* 0x000fc80004000000 */
[----:B------:R-:W-:-:S04]  /*0a80*/  IADD3 R5, PT, PT, R2, -0x3f3504f3, RZ ;  /* 0xc0cafb0d02057810 */ /* 0x000fc80007ffe0ff */
[----:B------:R-:W-:-:S04]  /*0a90*/  LOP3.LUT R5, R5, 0xff800000, RZ, 0xc0, !PT ;  /* 0xff80000005057812 */ /* 0x000fc800078ec0ff */
[-C--:B------:R-:W-:Y:S02]  /*0aa0*/  IADD3 R2, PT, PT, R2, -R5.reuse, RZ ;  /* 0x8000000502027210 */ /* 0x080fe40007ffe0ff */
[----:B------:R-:W-:-:S03]  /*0ab0*/  I2FP.F32.S32 R5, R5 ;  /* 0x0000000500057245 */ /* 0x000fc60000201400 */
[C---:B------:R-:W-:Y:S01]  /*0ac0*/  FADD R10, R2.reuse, 1 ;  /* 0x3f800000020a7421 */ /* 0x040fe20000000000 */
[----:B------:R-:W-:Y:S01]  /*0ad0*/  FADD R11, R2, -1 ;  /* 0xbf800000020b7421 */ /* 0x000fe20000000000 */
[----:B------:R-:W-:-:S03]  /*0ae0*/  FSEL R2, RZ, -24, P0 ;  /* 0xc1c00000ff027808 */ /* 0x000fc60000000000 */
[----:B------:R-:W-:Y:S01]  /*0af0*/  FADD R9, R11, R11 ;  /* 0x0000000b0b097221 */ /* 0x000fe20000000000 */
[----:B------:R-:W0:Y:S03]  /*0b00*/  MUFU.RCP R10, R10 ;  /* 0x0000000a000a7308 */ /* 0x000e260000001000 */
[----:B0-----:R-:W-:Y:S01]  /*0b10*/  FMUL R8, R10, R9 ;  /* 0x000000090a087220 */ /* 0x001fe20000400000 */
[----:B------:R-:W-:-:S03]  /*0b20*/  FFMA R9, R5, 1.1920928955078125e-07, R2 ;  /* 0x3400000005097823 */ /* 0x000fc60000000002 */
[----:B------:R-:W-:Y:S01]  /*0b30*/  FADD R13, R11, -R8 ;  /* 0x800000080b0d7221 */ /* 0x000fe20000000000 */
[CC--:B------:R-:W-:Y:S01]  /*0b40*/  FMUL R12, R8.reuse, R8.reuse ;  /* 0x00000008080c7220 */ /* 0x0c0fe20000400000 */
[----:B------:R-:W-:Y:S02]  /*0b50*/  FFMA R5, R8, 1.4426950216293334961, R9 ;  /* 0x3fb8aa3b08057823 */ /* 0x000fe40000000009 */
[----:B------:R-:W-:Y:S01]  /*0b60*/  FADD R2, R13, R13 ;  /* 0x0000000d0d027221 */ /* 0x000fe20000000000 */
[C---:B------:R-:W-:Y:S01]  /*0b70*/  FFMA R13, R12.reuse, R15, 0.0032181653659790754318 ;  /* 0x3b52e7db0c0d7423 */ /* 0x040fe2000000000f */
[----:B------:R-:W-:Y:S02]  /*0b80*/  FADD R9, R9, -R5 ;  /* 0x8000000509097221 */ /* 0x000fe40000000000 */
[----:B------:R-:W-:Y:S01]  /*0b90*/  FFMA R11, R11, -R8, R2 ;  /* 0x800000080b0b7223 */ /* 0x000fe20000000002 */
[----:B------:R-:W-:Y:S01]  /*0ba0*/  FFMA R13, R12, R13, 0.018033718690276145935 ;  /* 0x3c93bb730c0d7423 */ /* 0x000fe2000000000d */
[----:B------:R-:W0:Y:S02]  /*0bb0*/  LDC R2, c[0x0][0x3b8] ;  /* 0x0000ee00ff027b82 */ /* 0x000e240000000800 */
[----:B------:R-:W-:Y:S01]  /*0bc0*/  FMUL R11, R10, R11 ;  /* 0x0000000b0a0b7220 */ /* 0x000fe20000400000 */
[----:B------:R-:W-:Y:S01]  /*0bd0*/  FFMA R10, R8, 1.4426950216293334961, R9 ;  /* 0x3fb8aa3b080a7823 */ /* 0x000fe20000000009 */
[----:B------:R-:W-:-:S03]  /*0be0*/  FFMA R13, R12, R13, 0.12022458761930465698 ;  /* 0x3df6384f0c0d7423 */ /* 0x000fc6000000000d */
[----:B------:R-:W-:Y:S01]  /*0bf0*/  FFMA R9, R11, 1.4426950216293334961, R10 ;  /* 0x3fb8aa3b0b097823 */ /* 0x000fe2000000000a */
[----:B------:R-:W-:-:S03]  /*0c00*/  FMUL R13, R12, R13 ;  /* 0x0000000d0c0d7220 */ /* 0x000fc60000400000 */
[----:B------:R-:W-:Y:S01]  /*0c10*/  FFMA R10, R8, 1.9251366722983220825e-08, R9 ;  /* 0x32a55e34080a7823 */ /* 0x000fe20000000009 */
[----:B------:R-:W-:-:S04]  /*0c20*/  FMUL R9, R13, 3 ;  /* 0x404000000d097820 */ /* 0x000fc80000400000 */
[----:B------:R-:W-:-:S04]  /*0c30*/  FFMA R10, R11, R9, R10 ;  /* 0x000000090b0a7223 */ /* 0x000fc8000000000a */
[----:B------:R-:W-:Y:S01]  /*0c40*/  FFMA R10, R8, R13, R10 ;  /* 0x0000000d080a7223 */ /* 0x000fe2000000000a */
[----:B0-----:R-:W-:-:S03]  /*0c50*/  FFMA R2, RZ, -INF , R2 ;  /* 0xff800000ff027823 */ /* 0x001fc60000000002 */
[----:B------:R-:W-:-:S04]  /*0c60*/  FADD R9, R5, R10 ;  /* 0x0000000a05097221 */ /* 0x000fc80000000000 */
[----:B------:R-:W-:Y:S01]  /*0c70*/  FMUL R11, R2, R9 ;  /* 0x00000009020b7220 */ /* 0x000fe20000400000 */
[----:B------:R-:W-:-:S03]  /*0c80*/  FADD R5, -R5, R9 ;  /* 0x0000000905057221 */ /* 0x000fc60000000100 */
[----:B------:R-:W0:Y:S01]  /*0c90*/  FRND R12, R11 ;  /* 0x0000000b000c7307 */ /* 0x000e220000201000 */
[----:B------:R-:W-:Y:S01]  /*0ca0*/  FADD R5, R10, -R5 ;  /* 0x800000050a057221 */ /* 0x000fe20000000000 */
[C---:B------:R-:W-:Y:S01]  /*0cb0*/  FFMA R8, R2.reuse, R9, -R11 ;  /* 0x0000000902087223 */ /* 0x040fe2000000080b */
[----:B------:R-:W-:Y:S02]  /*0cc0*/  MOV R10, 0x391fcb8e ;  /* 0x391fcb8e000a7802 */ /* 0x000fe40000000f00 */
[C---:B------:R-:W-:Y:S01]  /*0cd0*/  FSETP.GT.AND P1, PT, |R11|.reuse, 152, PT ;  /* 0x431800000b00780b */ /* 0x040fe20003f24200 */
[----:B------:R-:W-:Y:S01]  /*0ce0*/  FFMA R5, R2, R5, R8 ;  /* 0x0000000502057223 */ /* 0x000fe20000000008 */
[C---:B------:R-:W-:Y:S01]  /*0cf0*/  FSETP.GEU.AND P2, PT, R11.reuse, RZ, PT ;  /* 0x000000ff0b00720b */ /* 0x040fe20003f4e000 */
[----:B------:R-:W1:Y:S01]  /*0d00*/  F2I.NTZ R9, R11 ;  /* 0x0000000b00097305 */ /* 0x000e620000203100 */
[----:B0-----:R-:W-:Y:S01]  /*0d10*/  FADD R8, R11, -R12 ;  /* 0x8000000c0b087221 */ /* 0x001fe20000000000 */
[----:B------:R-:W-:-:S03]  /*0d20*/  FSETP.GT.AND P0, PT, R12, RZ, PT ;  /* 0x000000ff0c00720b */ /* 0x000fc60003f04000 */
[----:B------:R-:W-:-:S04]  /*0d30*/  FADD R5, R5, R8 ;  /* 0x0000000805057221 */ /* 0x000fc80000000000 */
[----:B------:R-:W-:Y:S01]  /*0d40*/  FFMA R8, R5, R10, 0.0013391353422775864601 ;  /* 0x3aaf85ed05087423 */ /* 0x000fe2000000000a */
[----:B------:R-:W-:Y:S02]  /*0d50*/  SEL R10, RZ, 0x83000000, P0 ;  /* 0x83000000ff0a7807 */ /* 0x000fe40000000000 */
[----:B------:R-:W-:Y:S01]  /*0d60*/  FSETP.NEU.AND P0, PT, R3, 1, PT ;  /* 0x3f8000000300780b */ /* 0x000fe20003f0d000 */
[C---:B------:R-:W-:Y:S01]  /*0d70*/  FFMA R8, R5.reuse, R8, 0.0096188392490148544312 ;  /* 0x3c1d985605087423 */ /* 0x040fe20000000008 */
[----:B------:R-:W-:Y:S02]  /*0d80*/  IADD3 R13, PT, PT, R10, 0x7f000000, RZ ;  /* 0x7f0000000a0d7810 */ /* 0x000fe40007ffe0ff */
[----:B------:R-:W-:Y:S01]  /*0d90*/  FSETP.EQ.OR P0, PT, R2, RZ, !P0 ;  /* 0x000000ff0200720b */ /* 0x000fe20004702400 */
[----:B------:R-:W-:Y:S01]  /*0da0*/  FFMA R8, R5, R8, 0.055503588169813156128 ;  /* 0x3d6357bb05087423 */ /* 0x000fe20000000008 */
[----:B-1----:R-:W-:-:S03]  /*0db0*/  LEA R9, R9, -R10, 0x17 ;  /* 0x8000000a09097211 */ /* 0x002fc600078eb8ff */
[----:B------:R-:W-:-:S04]  /*0dc0*/  FFMA R8, R5, R8, 0.24022644758224487305 ;  /* 0x3e75fdec05087423 */ /* 0x000fc80000000008 */
[----:B------:R-:W-:-:S04]  /*0dd0*/  FFMA R8, R5, R8, 0.69314718246459960938 ;  /* 0x3f31721805087423 */ /* 0x000fc80000000008 */
[----:B------:R-:W-:-:S04]  /*0de0*/  FFMA R8, R5, R8, 1 ;  /* 0x3f80000005087423 */ /* 0x000fc80000000008 */
[----:B------:R-:W-:-:S04]  /*0df0*/  FMUL R8, R8, R13 ;  /* 0x0000000d08087220 */ /* 0x000fc80000400000 */
[----:B------:R-:W-:Y:S01]  /*0e00*/  FMUL R8, R8, R9 ;  /* 0x0000000908087220 */ /* 0x000fe20000400000 */
[----:B------:R-:W-:Y:S01]  /*0e10*/  @P1 FSEL R8, RZ, +INF , !P2 ;  /* 0x7f800000ff081808 */ /* 0x000fe20005000000 */
[----:B------:R-:W-:Y:S06]  /*0e20*/  @P0 BRA `(.L_x_8) ;  /* 0x00000000006c0947 */ /* 0x000fec0003800000 */
[----:B------:R-:W-:-:S04]  /*0e30*/  FSETP.NAN.AND P0, PT, |R2|, |R2|, PT ;  /* 0x400000020200720b */ /* 0x000fc80003f08200 */
[----:B------:R-:W-:-:S13]  /*0e40*/  FSETP.NUM.AND P0, PT, |R3|, |R3|, !P0 ;  /* 0x400000030300720b */ /* 0x000fda0004707200 */
[----:B------:R-:W-:Y:S01]  /*0e50*/  @!P0 FADD R4, R3, R2 ;  /* 0x0000000203048221 */ /* 0x000fe20000000000 */
[----:B------:R-:W-:Y:S06]  /*0e60*/  @!P0 BRA `(.L_x_8) ;  /* 0x00000000005c8947 */ /* 0x000fec0003800000 */
[----:B------:R-:W-:Y:S01]  /*0e70*/  FMUL R5, R2, 0.5 ;  /* 0x3f00000002057820 */ /* 0x000fe20000400000 */
[C---:B------:R-:W-:Y:S02]  /*0e80*/  FSETP.NEU.AND P0, PT, |R3|.reuse, +INF , PT ;  /* 0x7f8000000300780b */ /* 0x040fe40003f0d200 */
[----:B------:R-:W-:-:S03]  /*0e90*/  FSETP.NEU.AND P1, PT, R3, RZ, PT ;  /* 0x000000ff0300720b */ /* 0x000fc60003f2d000 */
[----:B------:R-:W0:Y:S02]  /*0ea0*/  FRND.TRUNC R5, R5 ;  /* 0x0000000500057307 */ /* 0x000e24000020d000 */
[----:B0-----:R-:W-:-:S04]  /*0eb0*/  FADD R9, R5, R5 ;  /* 0x0000000505097221 */ /* 0x001fc80000000000 */
[----:B------:R-:W-:-:S04]  /*0ec0*/  FADD R9, R2, -R9 ;  /* 0x8000000902097221 */ /* 0x000fc80000000000 */
[----:B------:R-:W-:Y:S05]  /*0ed0*/  @P0 BRA P1, `(.L_x_9) ;  /* 0x0000000000180947 */ /* 0x000fea0000800000 */
[----:B------:R-:W-:Y:S01]  /*0ee0*/  FSETP.GEU.AND P1, PT, R2, RZ, PT ;  /* 0x000000ff0200720b */ /* 0x000fe20003f2e000 */
[----:B------:R-:W-:Y:S01]  /*0ef0*/  FADD R4, R3, R3 ;  /* 0x0000000303047221 */ /* 0x000fe20000000000 */
[----:B------:R-:W-:-:S11]  /*0f00*/  FSETP.NEU.AND P0, PT, |R9|, 1, PT ;  /* 0x3f8000000900780b */ /* 0x000fd60003f0d200 */
[----:B------:R-:W-:-:S04]  /*0f10*/  @!P1 LOP3.LUT R4, R4, 0x7f800000, RZ, 0x3c, !PT ;  /* 0x7f80000004049812 */ /* 0x000fc800078e3cff */
[----:B------:R-:W-:Y:S01]  /*0f20*/  @P0 LOP3.LUT R4, R4, 0x7fffffff, RZ, 0xc0, !PT ;  /* 0x7fffffff04040812 */ /* 0x000fe200078ec0ff */
[----:B------:R-:W-:Y:S06]  /*0f30*/  BRA `(.L_x_8) ;  /* 0x0000000000287947 */ /* 0x000fec0003800000 */
.L_x_9:
[----:B------:R-:W-:Y:S02]  /*0f40*/  FSETP.NEU.AND P0, PT, |R2|, +INF , PT ;  /* 0x7f8000000200780b */ /* 0x000fe40003f0d200 */
[----:B------:R-:W-:-:S13]  /*0f50*/  FSETP.EQ.AND P1, PT, R3, -1, PT ;  /* 0xbf8000000300780b */ /* 0x000fda0003f22000 */
[----:B------:R-:W-:Y:S05]  /*0f60*/  @!P0 BRA P1, `(.L_x_8) ;  /* 0x00000000001c8947 */ /* 0x000fea0000800000 */
[----:B------:R-:W-:Y:S02]  /*0f70*/  FSETP.GEU.AND P1, PT, R3, RZ, PT ;  /* 0x000000ff0300720b */ /* 0x000fe40003f2e000 */
[----:B------:R-:W-:-:S11]  /*0f80*/  MOV R4, R8 ;  /* 0x0000000800047202 */ /* 0x000fd60000000f00 */
[----:B------:R-:W0:Y:S01]  /*0f90*/  @!P1 FRND.FLOOR R3, R2 ;  /* 0x0000000200039307 */ /* 0x000e220000205000 */
[----:B------:R-:W-:Y:S02]  /*0fa0*/  @!P1 FSETP.NEU.AND P2, PT, |R9|, 1, PT ;  /* 0x3f8000000900980b */ /* 0x000fe40003f4d200 */
[----:B0-----:R-:W-:Y:S02]  /*0fb0*/  @!P1 FSETP.NEU.AND P0, PT, R2, R3, PT ;  /* 0x000000030200920b */ /* 0x001fe40003f0d000 */
[----:B------:R-:W-:-:S04]  /*0fc0*/  @!P1 FSEL R3, R8, -R8, P2 ;  /* 0x8000000808039208 */ /* 0x000fc80001000000 */
[----:B------:R-:W-:-:S07]  /*0fd0*/  @!P1 FSEL R4, R3, +QNAN , !P0 ;  /* 0x7fffffff03049808 */ /* 0x000fce0004000000 */
.L_x_8:
[----:B------:R-:W-:Y:S01]  /*0fe0*/  MOV R8, R4 ;  /* 0x0000000400087202 */ /* 0x000fe20000000f00 */
[----:B------:R-:W-:-:S03]  /*0ff0*/  HFMA2 R5, -RZ, RZ, 1.5048828125, 33.21875 ;  /* 0x3e055027ff057431 */ /* 0x000fc600000001ff */
[----:B------:R-:W-:-:S13]  /*1000*/  FSETP.GEU.AND P0, PT, R8, 1.175494350822287508e-38, PT ;  /* 0x008000000800780b */ /* 0x000fda0003f0e000 */
[----:B------:R-:W-:-:S05]  /*1010*/  @!P0 FMUL R8, R8, 8388608 ;  /* 0x4b00000008088820 */ /* 0x000fca0000400000 */
[----:B------:R-:W-:-:S04]  /*1020*/  IADD3 R2, PT, PT, R8, -0x3f2aaaab, RZ ;  /* 0xc0d5555508027810 */ /* 0x000fc80007ffe0ff */
[----:B------:R-:W-:-:S04]  /*1030*/  LOP3.LUT R3, R2, 0xff800000, RZ, 0xc0, !PT ;  /* 0xff80000002037812 */ /* 0x000fc800078ec0ff */
[-C--:B------:R-:W-:Y:S02]  /*1040*/  IADD3 R2, PT, PT, R8, -R3.reuse, RZ ;  /* 0x8000000308027210 */ /* 0x080fe40007ffe0ff */
[----:B------:R-:W-:-:S03]  /*1050*/  I2FP.F32.S32 R3, R3 ;  /* 0x0000000300037245 */ /* 0x000fc60000201400 */
[----:B------:R-:W-:Y:S01]  /*1060*/  FADD R4, R2, -1 ;  /* 0xbf80000002047421 */ /* 0x000fe20000000000 */
[----:B------:R-:W-:Y:S02]  /*1070*/  FSEL R2, RZ, -23, P0 ;  /* 0xc1b80000ff027808 */ /* 0x000fe40000000000 */
[----:B------:R-:W-:Y:S01]  /*1080*/  ISETP.GT.U32.AND P0, PT, R8, 0x7f7fffff, PT ;  /* 0x7f7fffff0800780c */ /* 0x000fe20003f04070 */
[C---:B------:R-:W-:Y:S02]  /*1090*/  FFMA R5, R4.reuse, -R5, 0.14084610342979431152 ;  /* 0x3e1039f604057423 */ /* 0x040fe40000000805 */
[----:B------:R-:W-:Y:S01]  /*10a0*/  FFMA R2, R3, 1.1920928955078125e-07, R2 ;  /* 0x3400000003027823 */ /* 0x000fe20000000002 */
[----:B------:R-:W-:Y:S01]  /*10b0*/  MOV R3, 0x7f800000 ;  /* 0x7f80000000037802 */ /* 0x000fe20000000f00 */
[----:B------:R-:W-:-:S04]  /*10c0*/  FFMA R5, R4, R5, -0.12148627638816833496 ;  /* 0xbdf8cdcc04057423 */ /* 0x000fc80000000005 */
[----:B------:R-:W-:-:S04]  /*10d0*/  FFMA R5, R4, R5, 0.13980610668659210205 ;  /* 0x3e0f295504057423 */ /* 0x000fc80000000005 */
[----:B------:R-:W-:-:S04]  /*10e0*/  FFMA R5, R4, R5, -0.16684235632419586182 ;  /* 0xbe2ad8b904057423 */ /* 0x000fc80000000005 */
[----:B------:R-:W-:-:S04]  /*10f0*/  FFMA R5, R4, R5, 0.20012299716472625732 ;  /* 0x3e4ced0b04057423 */ /* 0x000fc80000000005 */
[----:B------:R-:W-:-:S04]  /*1100*/  FFMA R5, R4, R5, -0.24999669194221496582 ;  /* 0xbe7fff2204057423 */ /* 0x000fc80000000005 */
[----:B------:R-:W-:-:S04]  /*1110*/  FFMA R5, R4, R5, 0.33333182334899902344 ;  /* 0x3eaaaa7804057423 */ /* 0x000fc80000000005 */
[----:B------:R-:W-:-:S04]  /*1120*/  FFMA R5, R4, R5, -0.5 ;  /* 0xbf00000004057423 */ /* 0x000fc80000000005 */
[----:B------:R-:W-:-:S04]  /*1130*/  FMUL R5, R4, R5 ;  /* 0x0000000504057220 */ /* 0x000fc80000400000 */
[----:B------:R-:W-:-:S04]  /*1140*/  FFMA R5, R4, R5, R4 ;  /* 0x0000000504057223 */ /* 0x000fc80000000004 */
[----:B------:R-:W-:Y:S01]  /*1150*/  FFMA R2, R2, 0.69314718246459960938, R5 ;  /* 0x3f31721802027823 */ /* 0x000fe20000000005 */
[C---:B------:R-:W-:Y:S01]  /*1160*/  @P0 FFMA R2, R8.reuse, R3, +INF ;  /* 0x7f80000008020423 */ /* 0x040fe20000000003 */
[----:B------:R-:W-:-:S03]  /*1170*/  FSETP.NEU.AND P0, PT, R8, RZ, PT ;  /* 0x000000ff0800720b */ /* 0x000fc60003f0d000 */
[----:B------:R-:W-:-:S05]  /*1180*/  FMUL R2, R2, 0.43429449200630187988 ;  /* 0x3ede5bd902027820 */ /* 0x000fca0000400000 */
[----:B------:R-:W-:-:S04]  /*1190*/  FSEL R3, R2, -INF , P0 ;  /* 0xff80000002037808 */ /* 0x000fc80000000000 */
[----:B------:R-:W-:-:S13]  /*11a0*/  FSETP.GEU.AND P0, PT, R0, R3, PT ;  /* 0x000000030000720b */ /* 0x000fda0003f0e000 */
[----:B------:R-:W-:Y:S05]  /*11b0*/  @P0 BRA `(.L_x_1) ;  /* 0x0000000000340947 */ /* 0x000fea0003800000 */
[----:B------:R-:W-:Y:S02]  /*11c0*/  MOV R0, 0x3b2090aa ;  /* 0x3b2090aa00007802 */ /* 0x000fe40000000f00 */
[----:B------:R-:W-:-:S03]  /*11d0*/  MOV R3, 0x3f6ee581 ;  /* 0x3f6ee58100037802 */ /* 0x000fc60000000f00 */
[----:B------:R-:W-:-:S04]  /*11e0*/  FFMA R0, RZ, R0, -0.014396979473531246185 ;  /* 0xbc6be14fff007423 */ /* 0x000fc80000000000 */
[----:B------:R-:W-:-:S04]  /*11f0*/  FFMA R0, RZ, R0, 0.039849750697612762451 ;  /* 0x3d23397eff007423 */ /* 0x000fc80000000000 */
[----:B------:R-:W-:-:S04]  /*1200*/  FFMA R0, RZ, R0, -0.072529748082160949707 ;  /* 0xbd948a7aff007423 */ /* 0x000fc80000000000 */
[----:B------:R-:W-:-:S04]  /*1210*/  FFMA R0, RZ, R0, 0.10518480092287063599 ;  /* 0x3dd76b21ff007423 */ /* 0x000fc80000000000 */
[----:B------:R-:W-:-:S04]  /*1220*/  FFMA R0, RZ, R0, -0.14171802997589111328 ;  /* 0xbe111e88ff007423 */ /* 0x000fc80000000000 */
[----:B------:R-:W-:-:S04]  /*1230*/  FFMA R0, RZ, R0, 0.19988775253295898438 ;  /* 0x3e4caf60ff007423 */ /* 0x000fc80000000000 */
[----:B------:R-:W-:-:S04]  /*1240*/  FFMA R0, RZ, R0, -0.33332940936088562012 ;  /* 0xbeaaaa27ff007423 */ /* 0x000fc80000000000 */
[----:B------:R-:W-:-:S04]  /*1250*/  FMUL R0, RZ, R0 ;  /* 0x00000000ff007220 */ /* 0x000fc80000400000 */
[----:B------:R-:W-:-:S04]  /*1260*/  FFMA R0, RZ, R0, RZ ;  /* 0x00000000ff007223 */ /* 0x000fc800000000ff */
[----:B------:R-:W-:-:S04]  /*1270*/  FFMA R0, R3, 1.6832555532455444336, -R0 ;  /* 0x3fd774eb03007823 */ /* 0x000fc80000000800 */
[----:B------:R-:W-:-:S07]  /*1280*/  FADD R0, |R0|, -RZ ;  /* 0x800000ff00007221 */ /* 0x000fce0000000200 */
.L_x_1:
[----:B------:R-:W0:Y:S01]  /*1290*/  F2F.F64.F32 R2, R0 ;  /* 0x0000000000027310 */ /* 0x000e220000201800 */
[----:B------:R-:W-:Y:S01]  /*12a0*/  MOV R8, 0x0 ;  /* 0x0000000000087802 */ /* 0x000fe20000000f00 */
[----:B------:R-:W1:Y:S05]  /*12b0*/  LDCU.64 UR4, c[0x4][0x8] ;  /* 0x01000100ff0477ac */ /* 0x000e6a0008000a00 */
[----:B------:R-:W2:Y:S01]  /*12c0*/  LDC.64 R8, c[0x4][R8] ;  /* 0x0100000008087b82 */ /* 0x000ea20000000a00 */
[----:B0-----:R0:W-:Y:S01]  /*12d0*/  STL.64 [R1], R2 ;  /* 0x0000000201007387 */ /* 0x0011e20000100a00 */
[----:B-1----:R-:W-:Y:S02]  /*12e0*/  MOV R4, UR4 ;  /* 0x0000000400047c02 */ /* 0x002fe40008000f00 */
[----:B------:R-:W-:-:S07]  /*12f0*/  MOV R5, UR5 ;  /* 0x0000000500057c02 */ /* 0x000fce0008000f00 */
[----:B------:R-:W-:-:S07]  /*1300*/  LEPC R20, `(.L_x_10) ;  /* 0x000000001014794e */ /* 0x000fce0000000000 */
[----:B0-2---:R-:W-:Y:S05]  /*1310*/  CALL.ABS.NOINC R8 ;  /* 0x0000000008007343 */ /* 0x005fea0003c00000 */
.L_x_10:
[----:B------:R-:W-:Y:S05]  /*1320*/  EXIT ;  /* 0x000000000000794d */ /* 0x000fea0003800000 */
        .weak           $__internal_0_$__cuda_sm20_sqrt_rn_f32_slowpath
        .type           $__internal_0_$__cuda_sm20_sqrt_rn_f32_slowpath,@function
        .size           $__internal_0_$__cuda_sm20_sqrt_rn_f32_slowpath,($__internal_1_$__cuda_sm3x_div_rn_noftz_f32_slowpath - $__internal_0_$__cuda_sm20_sqrt_rn_f32_slowpath)
$__internal_0_$__cuda_sm20_sqrt_rn_f32_slowpath:
[----:B------:R-:W-:-:S13]  /*1330*/  LOP3.LUT P0, RZ, R0, 0x7fffffff, RZ, 0xc0, !PT ;  /* 0x7fffffff00ff7812 */ /* 0x000fda000780c0ff */
[----:B------:R-:W-:Y:S01]  /*1340*/  @!P0 MOV R2, R0 ;  /* 0x0000000000028202 */ /* 0x000fe20000000f00 */
[----:B------:R-:W-:Y:S06]  /*1350*/  @!P0 BRA `(.L_x_11) ;  /* 0x0000000000448947 */ /* 0x000fec0003800000 */
[----:B------:R-:W-:-:S13]  /*1360*/  FSETP.GEU.FTZ.AND P0, PT, R0, RZ, PT ;  /* 0x000000ff0000720b */ /* 0x000fda0003f1e000 */
[----:B------:R-:W-:Y:S01]  /*1370*/  @!P0 MOV R2, 0x7fffffff ;  /* 0x7fffffff00028802 */ /* 0x000fe20000000f00 */
[----:B------:R-:W-:Y:S06]  /*1380*/  @!P0 BRA `(.L_x_11) ;  /* 0x0000000000388947 */ /* 0x000fec0003800000 */
[----:B------:R-:W-:-:S13]  /*1390*/  FSETP.GTU.FTZ.AND P0, PT, |R0|, +INF , PT ;  /* 0x7f8000000000780b */ /* 0x000fda0003f1c200 */
[----:B------:R-:W-:Y:S01]  /*13a0*/  @P0 FADD.FTZ R2, R0, 1 ;  /* 0x3f80000000020421 */ /* 0x000fe20000010000 */
[----:B------:R-:W-:Y:S06]  /*13b0*/  @P0 BRA `(.L_x_11) ;  /* 0x00000000002c0947 */ /* 0x000fec0003800000 */
[----:B------:R-:W-:-:S13]  /*13c0*/  FSETP.NEU.FTZ.AND P0, PT, |R0|, +INF , PT ;  /* 0x7f8000000000780b */ /* 0x000fda0003f1d200 */
[----:B------:R-:W-:Y:S01]  /*13d0*/  @!P0 MOV R2, R0 ;  /* 0x0000000000028202 */ /* 0x000fe20000000f00 */
[----:B------:R-:W-:Y:S06]  /*13e0*/  @!P0 BRA `(.L_x_11) ;  /* 0x0000000000208947 */ /* 0x000fec0003800000 */
[----:B------:R-:W-:-:S04]  /*13f0*/  FFMA R0, R0, 1.84467440737095516160e+19, RZ ;  /* 0x5f80000000007823 */ /* 0x000fc800000000ff */
[----:B------:R-:W0:Y:S02]  /*1400*/  MUFU.RSQ R3, R0 ;  /* 0x0000000000037308 */ /* 0x000e240000001400 */
[----:B0-----:R-:W-:Y:S01]  /*1410*/  FMUL.FTZ R9, R0, R3 ;  /* 0x0000000300097220 */ /* 0x001fe20000410000 */
[----:B------:R-:W-:-:S03]  /*1420*/  FMUL.FTZ R3, R3, 0.5 ;  /* 0x3f00000003037820 */ /* 0x000fc60000410000 */
[----:B------:R-:W-:-:S04]  /*1430*/  FADD.FTZ R2, -R9, -RZ ;  /* 0x800000ff09027221 */ /* 0x000fc80000010100 */
[----:B------:R-:W-:-:S04]  /*1440*/  FFMA R2, R9, R2, R0 ;  /* 0x0000000209027223 */ /* 0x000fc80000000000 */
[----:B------:R-:W-:-:S04]  /*1450*/  FFMA R2, R2, R3, R9 ;  /* 0x0000000302027223 */ /* 0x000fc80000000009 */
[----:B------:R-:W-:-:S07]  /*1460*/  FMUL.FTZ R2, R2, 2.3283064365386962891e-10 ;  /* 0x2f80000002027820 */ /* 0x000fce0000410000 */
.L_x_11:
[----:B------:R-:W-:Y:S01]  /*1470*/  HFMA2 R3, -RZ, RZ, 0, 0 ;  /* 0x00000000ff037431 */ /* 0x000fe200000001ff */
[----:B------:R-:W-:Y:S02]  /*1480*/  MOV R0, R2 ;  /* 0x0000000200007202 */ /* 0x000fe40000000f00 */
[----:B------:R-:W-:-:S04]  /*1490*/  MOV R2, R8 ;  /* 0x0000000800027202 */ /* 0x000fc80000000f00 */
[----:B------:R-:W-:Y:S05]  /*14a0*/  RET.REL.NODEC R2 `(_Z7computefffffffffffffff) ;  /* 0xffffffe802d47950 */ /* 0x000fea0003c3ffff */
        .weak           $__internal_1_$__cuda_sm3x_div_rn_noftz_f32_slowpath
        .type           $__internal_1_$__cuda_sm3x_div_rn_noftz_f32_slowpath,@function
        .size           $__internal_1_$__cuda_sm3x_div_rn_noftz_f32_slowpath,(.L_x_22 - $__internal_1_$__cuda_sm3x_div_rn_noftz_f32_slowpath)
$__internal_1_$__cuda_sm3x_div_rn_noftz_f32_slowpath:
[----:B------:R-:W-:Y:S02]  /*14b0*/  SHF.R.U32.HI R10, RZ, 0x17, R3 ;  /* 0x00000017ff0a7819 */ /* 0x000fe40000011603 */
[----:B------:R-:W-:Y:S02]  /*14c0*/  SHF.R.U32.HI R9, RZ, 0x17, R2 ;  /* 0x00000017ff097819 */ /* 0x000fe40000011602 */
[----:B------:R-:W-:Y:S02]  /*14d0*/  LOP3.LUT R10, R10, 0xff, RZ, 0xc0, !PT ;  /* 0x000000ff0a0a7812 */ /* 0x000fe400078ec0ff */
[----:B------:R-:W-:Y:S02]  /*14e0*/  LOP3.LUT R14, R9, 0xff, RZ, 0xc0, !PT ;  /* 0x000000ff090e7812 */ /* 0x000fe400078ec0ff */
[----:B------:R-:W-:Y:S02]  /*14f0*/  IADD3 R12, PT, PT, R10, -0x1, RZ ;  /* 0xffffffff0a0c7810 */ /* 0x000fe40007ffe0ff */
[----:B------:R-:W-:-:S02]  /*1500*/  IADD3 R11, PT, PT, R14, -0x1, RZ ;  /* 0xffffffff0e0b7810 */ /* 0x000fc40007ffe0ff */
[----:B------:R-:W-:-:S04]  /*1510*/  ISETP.GT.U32.AND P0, PT, R12, 0xfd, PT ;  /* 0x000000fd0c00780c */ /* 0x000fc80003f04070 */
[----:B------:R-:W-:-:S13]  /*1520*/  ISETP.GT.U32.OR P0, PT, R11, 0xfd, P0 ;  /* 0x000000fd0b00780c */ /* 0x000fda0000704470 */
[----:B------:R-:W-:Y:S01]  /*1530*/  @!P0 MOV R9, RZ ;  /* 0x000000ff00098202 */ /* 0x000fe20000000f00 */
[----:B------:R-:W-:Y:S06]  /*1540*/  @!P0 BRA `(.L_x_12) ;  /* 0x00000000005c8947 */ /* 0x000fec0003800000 */
[----:B------:R-:W-:Y:S02]  /*1550*/  FSETP.GTU.FTZ.AND P0, PT, |R2|, +INF , PT ;  /* 0x7f8000000200780b */ /* 0x000fe40003f1c200 */
[----:B------:R-:W-:-:S04]  /*1560*/  FSETP.GTU.FTZ.AND P1, PT, |R3|, +INF , PT ;  /* 0x7f8000000300780b */ /* 0x000fc80003f3c200 */
[----:B------:R-:W-:-:S13]  /*1570*/  PLOP3.LUT P0, PT, P0, P1, PT, 0xf8, 0x8f ;  /* 0x00000000008f781c */ /* 0x000fda0000703f70 */
[----:B------:R-:W-:Y:S05]  /*1580*/  @P0 BRA `(.L_x_13) ;  /* 0x0000000400440947 */ /* 0x000fea0003800000 */
[----:B------:R-:W-:-:S13]  /*1590*/  LOP3.LUT P0, RZ, R3, 0x7fffffff, R2, 0xc8, !PT ;  /* 0x7fffffff03ff7812 */ /* 0x000fda000780c802 */
[----:B------:R-:W-:Y:S05]  /*15a0*/  @!P0 BRA `(.L_x_14) ;  /* 0x0000000400348947 */ /* 0x000fea0003800000 */
[C---:B------:R-:W-:Y:S02]  /*15b0*/  FSETP.NEU.FTZ.AND P2, PT, |R2|.reuse, +INF , PT ;  /* 0x7f8000000200780b */ /* 0x040fe40003f5d200 */
[----:B------:R-:W-:Y:S02]  /*15c0*/  FSETP.NEU.FTZ.AND P1, PT, |R3|, +INF , PT ;  /* 0x7f8000000300780b */ /* 0x000fe40003f3d200 */
[----:B------:R-:W-:-:S11]  /*15d0*/  FSETP.NEU.FTZ.AND P0, PT, |R2|, +INF , PT ;  /* 0x7f8000000200780b */ /* 0x000fd60003f1d200 */
[----:B------:R-:W-:Y:S05]  /*15e0*/  @!P1 BRA !P2, `(.L_x_14) ;  /* 0x0000000400249947 */ /* 0x000fea0005000000 */
[----:B------:R-:W-:-:S04]  /*15f0*/  LOP3.LUT P2, RZ, R2, 0x7fffffff, RZ, 0xc0, !PT ;  /* 0x7fffffff02ff7812 */ /* 0x000fc8000784c0ff */
[----:B------:R-:W-:-:S13]  /*1600*/  PLOP3.LUT P1, PT, P1, P2, PT, 0x2f, 0xf2 ;  /* 0x0000000000f2781c */ /* 0x000fda0000f24577 */
[----:B------:R-:W-:Y:S05]  /*1610*/  @P1 BRA `(.L_x_15) ;  /* 0x0000000400101947 */ /* 0x000fea0003800000 */
[----:B------:R-:W-:-:S04]  /*1620*/  LOP3.LUT P1, RZ, R3, 0x7fffffff, RZ, 0xc0, !PT ;  /* 0x7fffffff03ff7812 */ /* 0x000fc8000782c0ff */
[----:B------:R-:W-:-:S13]  /*1630*/  PLOP3.LUT P0, PT, P0, P1, PT, 0x2f, 0xf2 ;  /* 0x0000000000f2781c */ /* 0x000fda0000702577 */
[----:B------:R-:W-:Y:S05]  /*1640*/  @P0 BRA `(.L_x_16) ;  /* 0x0000000000f80947 */ /* 0x000fea0003800000 */
[----:B------:R-:W-:Y:S02]  /*1650*/  ISETP.GE.AND P0, PT, R11, RZ, PT ;  /* 0x000000ff0b00720c */ /* 0x000fe40003f06270 */
[----:B------:R-:W-:-:S11]  /*1660*/  ISETP.GE.AND P1, PT, R12, RZ, PT ;  /* 0x000000ff0c00720c */ /* 0x000fd60003f26270 */
[----:B------:R-:W-:Y:S01]  /*1670*/  @P0 MOV R9, RZ ;  /* 0x000000ff00090202 */ /* 0x000fe20000000f00 */
[----:B------:R-:W-:Y:S01]  /*1680*/  @!P0 FFMA R2, R2, 1.84467440737095516160e+19, RZ ;  /* 0x5f80000002028823 */ /* 0x000fe200000000ff */
[----:B------:R-:W-:Y:S01]  /*1690*/  @!P0 MOV R9, 0xffffffc0 ;  /* 0xffffffc000098802 */ /* 0x000fe20000000f00 */
[----:B------:R-:W-:-:S03]  /*16a0*/  @!P1 FFMA R3, R3, 1.84467440737095516160e+19, RZ ;  /* 0x5f80000003039823 */ /* 0x000fc600000000ff */
[----:B------:R-:W-:-:S07]  /*16b0*/  @!P1 IADD3 R9, PT, PT, R9, 0x40, RZ ;  /* 0x0000004009099810 */ /* 0x000fce0007ffe0ff */
.L_x_12:
[----:B------:R-:W-:-:S04]  /*16c0*/  LEA R12, R10, 0xc0800000, 0x17 ;  /* 0xc08000000a0c7811 */ /* 0x000fc800078eb8ff */
[----:B------:R-:W-:Y:S02]  /*16d0*/  IADD3 R12, PT, PT, -R12, R3, RZ ;  /* 0x000000030c0c7210 */ /* 0x000fe40007ffe1ff */
[----:B------:R-:W-:Y:S02]  /*16e0*/  IADD3 R3, PT, PT, R14, -0x7f, RZ ;  /* 0xffffff810e037810 */ /* 0x000fe40007ffe0ff */
[----:B------:R-:W0:Y:S01]  /*16f0*/  MUFU.RCP R11, R12 ;  /* 0x0000000c000b7308 */ /* 0x000e220000001000 */
[----:B------:R-:W-:Y:S01]  /*1700*/  FADD.FTZ R13, -R12, -RZ ;  /* 0x800000ff0c0d7221 */ /* 0x000fe20000010100 */
[C---:B------:R-:W-:Y:S01]  /*1710*/  IADD3 R10, PT, PT, R3.reuse, 0x7f, -R10 ;  /* 0x0000007f030a7810 */ /* 0x040fe20007ffe80a */
[----:B------:R-:W-:-:S03]  /*1720*/  IMAD R2, R3, -0x800000, R2 ;  /* 0xff80000003027824 */ /* 0x000fc600078e0202 */
[----:B------:R-:W-:Y:S01]  /*1730*/  IADD3 R10, PT, PT, R10, R9, RZ ;  /* 0x000000090a0a7210 */ /* 0x000fe20007ffe0ff */
[----:B0-----:R-:W-:-:S04]  /*1740*/  FFMA R14, R11, R13, 1 ;  /* 0x3f8000000b0e7423 */ /* 0x001fc8000000000d */
[----:B------:R-:W-:-:S04]  /*1750*/  FFMA R16, R11, R14, R11 ;  /* 0x0000000e0b107223 */ /* 0x000fc8000000000b */
[----:B------:R-:W-:-:S04]  /*1760*/  FFMA R11, R2, R16, RZ ;  /* 0x00000010020b7223 */ /* 0x000fc800000000ff */
[----:B------:R-:W-:-:S04]  /*1770*/  FFMA R14, R13, R11, R2 ;  /* 0x0000000b0d0e7223 */ /* 0x000fc80000000002 */
[----:B------:R-:W-:-:S04]  /*1780*/  FFMA R11, R16, R14, R11 ;  /* 0x0000000e100b7223 */ /* 0x000fc8000000000b */
[----:B------:R-:W-:-:S04]  /*1790*/  FFMA R14, R13, R11, R2 ;  /* 0x0000000b0d0e7223 */ /* 0x000fc80000000002 */
[----:B------:R-:W-:-:S05]  /*17a0*/  FFMA R2, R16, R14, R11 ;  /* 0x0000000e10027223 */ /* 0x000fca000000000b */
[----:B------:R-:W-:-:S04]  /*17b0*/  SHF.R.U32.HI R3, RZ, 0x17, R2 ;  /* 0x00000017ff037819 */ /* 0x000fc80000011602 */
[----:B------:R-:W-:-:S04]  /*17c0*/  LOP3.LUT R3, R3, 0xff, RZ, 0xc0, !PT ;  /* 0x000000ff03037812 */ /* 0x000fc800078ec0ff */
[----:B------:R-:W-:-:S04]  /*17d0*/  IADD3 R13, PT, PT, R3, R10, RZ ;  /* 0x0000000a030d7210 */ /* 0x000fc80007ffe0ff */
[----:B------:R-:W-:-:S04]  /*17e0*/  IADD3 R3, PT, PT, R13, -0x1, RZ ;  /* 0xffffffff0d037810 */ /* 0x000fc80007ffe0ff */
[----:B------:R-:W-:-:S13]  /*17f0*/  ISETP.GE.U32.AND P0, PT, R3, 0xfe, PT ;  /* 0x000000fe0300780c */ /* 0x000fda0003f06070 */
[----:B------:R-:W-:Y:S05]  /*1800*/  @!P0 BRA `(.L_x_17) ;  /* 0x0000000000808947 */ /* 0x000fea0003800000 */
[----:B------:R-:W-:-:S13]  /*1810*/  ISETP.GT.AND P0, PT, R13, 0xfe, PT ;  /* 0x000000fe0d00780c */ /* 0x000fda0003f04270 */
[----:B------:R-:W-:Y:S05]  /*1820*/  @P0 BRA `(.L_x_18) ;  /* 0x00000000006c0947 */ /* 0x000fea0003800000 */
[----:B------:R-:W-:-:S13]  /*1830*/  ISETP.GE.AND P0, PT, R13, 0x1, PT ;  /* 0x000000010d00780c */ /* 0x000fda0003f06270 */
[----:B------:R-:W-:Y:S05]  /*1840*/  @P0 BRA `(.L_x_19) ;  /* 0x0000000000980947 */ /* 0x000fea0003800000 */
[----:B------:R-:W-:Y:S02]  /*1850*/  ISETP.GE.AND P0, PT, R13, -0x18, PT ;  /* 0xffffffe80d00780c */ /* 0x000fe40003f06270 */
[----:B------:R-:W-:-:S11]  /*1860*/  LOP3.LUT R2, R2, 0x80000000, RZ, 0xc0, !PT ;  /* 0x8000000002027812 */ /* 0x000fd600078ec0ff */
[----:B------:R-:W-:Y:S05]  /*1870*/  @!P0 BRA `(.L_x_19) ;  /* 0x00000000008c8947 */ /* 0x000fea0003800000 */
[CCC-:B------:R-:W-:Y:S01]  /*1880*/  FFMA.RZ R3, R16.reuse, R14.reuse, R11.reuse ;  /* 0x0000000e10037223 */ /* 0x1c0fe2000000c00b */
[C---:B------:R-:W-:Y:S01]  /*1890*/  IADD3 R12, PT, PT, R13.reuse, 0x20, RZ ;  /* 0x000000200d0c7810 */ /* 0x040fe20007ffe0ff */
[CCC-:B------:R-:W-:Y:S01]  /*18a0*/  FFMA.RM R10, R16.reuse, R14.reuse, R11.reuse ;  /* 0x0000000e100a7223 */ /* 0x1c0fe2000000400b */
[----:B------:R-:W-:Y:S02]  /*18b0*/  ISETP.NE.AND P2, PT, R13, RZ, PT ;  /* 0x000000ff0d00720c */ /* 0x000fe40003f45270 */
[----:B------:R-:W-:Y:S01]  /*18c0*/  LOP3.LUT R9, R3, 0x7fffff, RZ, 0xc0, !PT ;  /* 0x007fffff03097812 */ /* 0x000fe200078ec0ff */
[----:B------:R-:W-:Y:S01]  /*18d0*/  FFMA.RP R3, R16, R14, R11 ;  /* 0x0000000e10037223 */ /* 0x000fe2000000800b */
[----:B------:R-:W-:Y:S02]  /*18e0*/  ISETP.NE.AND P1, PT, R13, RZ, PT ;  /* 0x000000ff0d00720c */ /* 0x000fe40003f25270 */
[----:B------:R-:W-:Y:S02]  /*18f0*/  LOP3.LUT R9, R9, 0x800000, RZ, 0xfc, !PT ;  /* 0x0080000009097812 */ /* 0x000fe400078efcff */
[----:B------:R-:W-:-:S02]  /*1900*/  IADD3 R11, PT, PT, -R13, RZ, RZ ;  /* 0x000000ff0d0b7210 */ /* 0x000fc40007ffe1ff */
[----:B------:R-:W-:Y:S02]  /*1910*/  SHF.L.U32 R12, R9, R12, RZ ;  /* 0x0000000c090c7219 */ /* 0x000fe400000006ff */
[----:B------:R-:W-:Y:S02]  /*1920*/  FSETP.NEU.FTZ.AND P0, PT, R3, R10, PT ;  /* 0x0000000a0300720b */ /* 0x000fe40003f1d000 */
[----:B------:R-:W-:Y:S02]  /*1930*/  SEL R10, R11, RZ, P2 ;  /* 0x000000ff0b0a7207 */ /* 0x000fe40001000000 */
[----:B------:R-:W-:Y:S02]  /*1940*/  ISETP.NE.AND P1, PT, R12, RZ, P1 ;  /* 0x000000ff0c00720c */ /* 0x000fe40000f25270 */
[----:B------:R-:W-:Y:S02]  /*1950*/  SHF.R.U32.HI R10, RZ, R10, R9 ;  /* 0x0000000aff0a7219 */ /* 0x000fe40000011609 */
[----:B------:R-:W-:-:S02]  /*1960*/  PLOP3.LUT P0, PT, P0, P1, PT, 0xf8, 0x8f ;  /* 0x00000000008f781c */ /* 0x000fc40000703f70 */
[----:B------:R-:W-:Y:S02]  /*1970*/  SHF.R.U32.HI R12, RZ, 0x1, R10 ;  /* 0x00000001ff0c7819 */ /* 0x000fe4000001160a */
[----:B------:R-:W-:-:S04]  /*1980*/  SEL R3, RZ, 0x1, !P0 ;  /* 0x00000001ff037807 */ /* 0x000fc80004000000 */
[----:B------:R-:W-:-:S04]  /*1990*/  LOP3.LUT R3, R3, 0x1, R12, 0xf8, !PT ;  /* 0x0000000103037812 */ /* 0x000fc800078ef80c */
[----:B------:R-:W-:-:S04]  /*19a0*/  LOP3.LUT R3, R3, R10, RZ, 0xc0, !PT ;  /* 0x0000000a03037212 */ /* 0x000fc800078ec0ff */
[----:B------:R-:W-:-:S04]  /*19b0*/  IADD3 R3, PT, PT, R12, R3, RZ ;  /* 0x000000030c037210 */ /* 0x000fc80007ffe0ff */
[----:B------:R-:W-:Y:S01]  /*19c0*/  LOP3.LUT R2, R3, R2, RZ, 0xfc, !PT ;  /* 0x0000000203027212 */ /* 0x000fe200078efcff */
[----:B------:R-:W-:Y:S06]  /*19d0*/  BRA `(.L_x_19) ;  /* 0x0000000000347947 */ /* 0x000fec0003800000 */
.L_x_18:
[----:B------:R-:W-:-:S04]  /*19e0*/  LOP3.LUT R2, R2, 0x80000000, RZ, 0xc0, !PT ;  /* 0x8000000002027812 */ /* 0x000fc800078ec0ff */
[----:B------:R-:W-:Y:S01]  /*19f0*/  LOP3.LUT R2, R2, 0x7f800000, RZ, 0xfc, !PT ;  /* 0x7f80000002027812 */ /* 0x000fe200078efcff */
[----:B------:R-:W-:Y:S06]  /*1a00*/  BRA `(.L_x_19) ;  /* 0x0000000000287947 */ /* 0x000fec0003800000 */
.L_x_17:
[----:B------:R-:W-:Y:S01]  /*1a10*/  LEA R2, R10, R2, 0x17 ;  /* 0x000000020a027211 */ /* 0x000fe200078eb8ff */
[----:B------:R-:W-:Y:S06]  /*1a20*/  BRA `(.L_x_19) ;  /* 0x0000000000207947 */ /* 0x000fec0003800000 */
.L_x_16:
[----:B------:R-:W-:-:S04]  /*1a30*/  LOP3.LUT R2, R3, 0x80000000, R2, 0x48, !PT ;  /* 0x8000000003027812 */ /* 0x000fc800078e4802 */
[----:B------:R-:W-:Y:S01]  /*1a40*/  LOP3.LUT R2, R2, 0x7f800000, RZ, 0xfc, !PT ;  /* 0x7f80000002027812 */ /* 0x000fe200078efcff */
[----:B------:R-:W-:Y:S06]  /*1a50*/  BRA `(.L_x_19) ;  /* 0x0000000000147947 */ /* 0x000fec0003800000 */
.L_x_15:
[----:B------:R-:W-:Y:S01]  /*1a60*/  LOP3.LUT R2, R3, 0x80000000, R2, 0x48, !PT ;  /* 0x8000000003027812 */ /* 0x000fe200078e4802 */
[----:B------:R-:W-:Y:S06]  /*1a70*/  BRA `(.L_x_19) ;  /* 0x00000000000c7947 */ /* 0x000fec0003800000 */
.L_x_14:
[----:B------:R-:W0:Y:S01]  /*1a80*/  MUFU.RSQ R2, -QNAN ;  /* 0xffc0000000027908 */ /* 0x000e220000001400 */
[----:B------:R-:W-:Y:S05]  /*1a90*/  BRA `(.L_x_19) ;  /* 0x0000000000047947 */ /* 0x000fea0003800000 */
.L_x_13:
[----:B------:R-:W-:-:S07]  /*1aa0*/  FADD.FTZ R2, R2, R3 ;  /* 0x0000000302027221 */ /* 0x000fce0000010000 */
.L_x_19:
[----:B------:R-:W-:-:S04]  /*1ab0*/  HFMA2 R9, -RZ, RZ, 0, 0 ;  /* 0x00000000ff097431 */ /* 0x000fc800000001ff */
[----:B0-----:R-:W-:Y:S05]  /*1ac0*/  RET.REL.NODEC R8 `(_Z7computefffffffffffffff) ;  /* 0xffffffe4084c7950 */ /* 0x001fea0003c3ffff */
.L_x_20:
[----:B------:R-:W-:-:S00]  /*1ad0*/  BRA `(.L_x_20) ;  /* 0xfffffffc00fc7947 */ /* 0x000fc0000383ffff */
[----:B------:R-:W-:-:S00]  /*1ae0*/  NOP ;  /* 0x0000000000007918 */ /* 0x000fc00000000000 */
        /* <DEDUP_REMOVED lines=9> */
.L_x_22:


//--------------------- .nv.global.init           --------------------------
	.section	.nv.global.init,"aw",@progbits
.nv.global.init:
	.type		$str,@object
	.size		$str,(.L_0 - $str)
$str:
        /*0000*/ 	.byte	0x25, 0x2e, 0x31, 0x37, 0x67, 0x0a, 0x00
.L_0:


//--------------------- .nv.shared.reserved.0     --------------------------
	.section	.nv.shared.reserved.0,"aw",@nobits
	.weak		__nv_reservedSMEM_offset_0_alias
	.size		__nv_reservedSMEM_offset_0_alias, 0, 64
	.other		__nv_reservedSMEM_offset_0_alias,@"STO_CUDA_RESERVED_SHARED STV_DEFAULT"
__nv_reservedSMEM_offset_0_alias:
	.zero		0
	.zero		64


//--------------------- .nv.constant0._Z7computefffffffffffffff --------------------------
	.section	.nv.constant0._Z7computefffffffffffffff,"a",@progbits
	.sectionflags	@""
	.align	4
.nv.constant0._Z7computefffffffffffffff:
	.zero		956


//--------------------- SYMBOLS --------------------------

	.type		.nv.reservedSmem.offset0,@object
	.size		.nv.reservedSmem.offset0,0x4
	.type		vprintf,@function
